	.target	sm_100a

	.elftype	@"ET_EXEC"


//--------------------- .note.nv.tkinfo           --------------------------
	.section	.note.nv.tkinfo,"",@"SHT_NOTE"
	.sectionflags	@"SHF_NOTE_NV_TKINFO"
	.tkinfo
        /*0018*/ 	.word	0x00000002
        /*0030*/ 	.string	""
        /*0030*/ 	.string	"ptxas"
        /*0030*/ 	.string	"Cuda compilation tools, release 13.0, V13.0.88"
        /*0030*/ 	.string	"Build cuda_13.0.r13.0/compiler.36424714_0"
        /*0030*/ 	.string	"-arch sm_100a -m 64 "



//--------------------- .note.nv.cuinfo           --------------------------
	.section	.note.nv.cuinfo,"",@"SHT_NOTE"
	.sectionflags	@"SHF_NOTE_NV_CUINFO"
        /*0018*/ 	.short	0x0002
        /*001a*/ 	.short	0x0064
        /*001c*/ 	.short	0x0082
	.zero		2


//--------------------- .nv.info                  --------------------------
	.section	.nv.info,"",@"SHT_CUDA_INFO"
	.align	4


	//----- nvinfo : EIATTR_REGCOUNT
	.align		4
        /*0000*/ 	.byte	0x04, 0x2f
        /*0002*/ 	.short	(.L_12 - .L_11)
	.align		4
.L_11:
        /*0004*/ 	.word	index@(_ZN7cutlass13device_kernelIN5flash11enable_sm90INS1_16FlashAttnFwdSm90INS1_25CollectiveMainloopFwdSm90ILi2EN4cute5tupleIJNS5_1CILi1EEES8_S8_EEENS6_IJNS7_ILi128EEENS7_ILi96EEENS7_ILi192EEEEEELi128ENS_10bfloat16_tEfNS_4arch4Sm90ELb1ELb0ELb1ELb1ELb1ELb1ELb0ELb1ELb1ELb1ELb0ELb0EEENS1_21CollectiveEpilogueFwdINS6_IJSA_SA_SB_EEES9_SE_SG_Li256ELb1ELb1ELb0ELb0EEENS1_36VarlenDynamicPersistentTileSchedulerILi128ELi96ELi256ELi128ELb0ELb1ELb1ELb1ELb1ELb1EEEEEEEEEvNT_6ParamsE)
        /*0008*/ 	.word	0x00000004


	//----- nvinfo : EIATTR_FRAME_SIZE
	.align		4
.L_12:
        /*000c*/ 	.byte	0x04, 0x11
        /*000e*/ 	.short	(.L_14 - .L_13)
	.align		4
.L_13:
        /*0010*/ 	.word	index@(_ZN7cutlass13device_kernelIN5flash11enable_sm90INS1_16FlashAttnFwdSm90INS1_25CollectiveMainloopFwdSm90ILi2EN4cute5tupleIJNS5_1CILi1EEES8_S8_EEENS6_IJNS7_ILi128EEENS7_ILi96EEENS7_ILi192EEEEEELi128ENS_10bfloat16_tEfNS_4arch4Sm90ELb1ELb0ELb1ELb1ELb1ELb1ELb0ELb1ELb1ELb1ELb0ELb0EEENS1_21CollectiveEpilogueFwdINS6_IJSA_SA_SB_EEES9_SE_SG_Li256ELb1ELb1ELb0ELb0EEENS1_36VarlenDynamicPersistentTileSchedulerILi128ELi96ELi256ELi128ELb0ELb1ELb1ELb1ELb1ELb1EEEEEEEEEvNT_6ParamsE)
        /*0014*/ 	.word	0x00000000


	//----- nvinfo : EIATTR_REGCOUNT
	.align		4
.L_14:
        /*0018*/ 	.byte	0x04, 0x2f
        /*001a*/ 	.short	(.L_16 - .L_15)
	.align		4
.L_15:
        /*001c*/ 	.word	index@(_ZN7cutlass13device_kernelIN5flash11enable_sm90INS1_16FlashAttnFwdSm90INS1_25CollectiveMainloopFwdSm90ILi2EN4cute5tupleIJNS5_1CILi1EEES8_S8_EEENS6_IJNS7_ILi128EEENS7_ILi96EEENS7_ILi192EEEEEELi128ENS_10bfloat16_tEfNS_4arch4Sm90ELb1ELb0ELb1ELb1ELb1ELb0ELb0ELb1ELb1ELb1ELb0ELb0EEENS1_21CollectiveEpilogueFwdINS6_IJSA_SA_SB_EEES9_SE_SG_Li256ELb1ELb1ELb0ELb0EEENS1_36VarlenDynamicPersistentTileSchedulerILi128ELi96ELi256ELi128ELb0ELb1ELb1ELb1ELb1ELb1EEEEEEEEEvNT_6ParamsE)
        /*0020*/ 	.word	0x00000004


	//----- nvinfo : EIATTR_FRAME_SIZE
	.align		4
.L_16:
        /*0024*/ 	.byte	0x04, 0x11
        /*0026*/ 	.short	(.L_18 - .L_17)
	.align		4
.L_17:
        /*0028*/ 	.word	index@(_ZN7cutlass13device_kernelIN5flash11enable_sm90INS1_16FlashAttnFwdSm90INS1_25CollectiveMainloopFwdSm90ILi2EN4cute5tupleIJNS5_1CILi1EEES8_S8_EEENS6_IJNS7_ILi128EEENS7_ILi96EEENS7_ILi192EEEEEELi128ENS_10bfloat16_tEfNS_4arch4Sm90ELb1ELb0ELb1ELb1ELb1ELb0ELb0ELb1ELb1ELb1ELb0ELb0EEENS1_21CollectiveEpilogueFwdINS6_IJSA_SA_SB_EEES9_SE_SG_Li256ELb1ELb1ELb0ELb0EEENS1_36VarlenDynamicPersistentTileSchedulerILi128ELi96ELi256ELi128ELb0ELb1ELb1ELb1ELb1ELb1EEEEEEEEEvNT_6ParamsE)
        /*002c*/ 	.word	0x00000000


	//----- nvinfo : EIATTR_REGCOUNT
	.align		4
.L_18:
        /*0030*/ 	.byte	0x04, 0x2f
        /*0032*/ 	.short	(.L_20 - .L_19)
	.align		4
.L_19:
        /*0034*/ 	.word	index@(_ZN7cutlass13device_kernelIN5flash11enable_sm90INS1_16FlashAttnFwdSm90INS1_25CollectiveMainloopFwdSm90ILi2EN4cute5tupleIJNS5_1CILi1EEES8_S8_EEENS6_IJNS7_ILi128EEENS7_ILi96EEENS7_ILi192EEEEEELi128ENS_10bfloat16_tEfNS_4arch4Sm90ELb1ELb0ELb1ELb0ELb1ELb0ELb0ELb1ELb1ELb1ELb0ELb0EEENS1_21CollectiveEpilogueFwdINS6_IJSA_SA_SB_EEES9_SE_SG_Li256ELb0ELb1ELb0ELb0EEENS1_30DynamicPersistentTileSchedulerILi256ELi128ELb0ELb1ELb1EEEEEEEEEvNT_6ParamsE)
        /*0038*/ 	.word	0x00000004


	//----- nvinfo : EIATTR_FRAME_SIZE
	.align		4
.L_20:
        /*003c*/ 	.byte	0x04, 0x11
        /*003e*/ 	.short	(.L_22 - .L_21)
	.align		4
.L_21:
        /*0040*/ 	.word	index@(_ZN7cutlass13device_kernelIN5flash11enable_sm90INS1_16FlashAttnFwdSm90INS1_25CollectiveMainloopFwdSm90ILi2EN4cute5tupleIJNS5_1CILi1EEES8_S8_EEENS6_IJNS7_ILi128EEENS7_ILi96EEENS7_ILi192EEEEEELi128ENS_10bfloat16_tEfNS_4arch4Sm90ELb1ELb0ELb1ELb0ELb1ELb0ELb0ELb1ELb1ELb1ELb0ELb0EEENS1_21CollectiveEpilogueFwdINS6_IJSA_SA_SB_EEES9_SE_SG_Li256ELb0ELb1ELb0ELb0EEENS1_30DynamicPersistentTileSchedulerILi256ELi128ELb0ELb1ELb1EEEEEEEEEvNT_6ParamsE)
        /*0044*/ 	.word	0x00000000


	//----- nvinfo : EIATTR_REGCOUNT
	.align		4
.L_22:
        /*0048*/ 	.byte	0x04, 0x2f
        /*004a*/ 	.short	(.L_24 - .L_23)
	.align		4
.L_23:
        /*004c*/ 	.word	index@(_ZN7cutlass13device_kernelIN5flash11enable_sm90INS1_16FlashAttnFwdSm90INS1_25CollectiveMainloopFwdSm90ILi2EN4cute5tupleIJNS5_1CILi1EEES8_S8_EEENS6_IJNS7_ILi128EEENS7_ILi96EEENS7_ILi192EEEEEELi128ENS_10bfloat16_tEfNS_4arch4Sm90ELb0ELb1ELb1ELb1ELb1ELb1ELb0ELb1ELb1ELb1ELb0ELb0EEENS1_21CollectiveEpilogueFwdINS6_IJSA_SA_SB_EEES9_SE_SG_Li256ELb1ELb1ELb0ELb0EEENS1_36VarlenDynamicPersistentTileSchedulerILi128ELi96ELi256ELi128ELb0ELb1ELb1ELb1ELb0ELb1EEEEEEEEEvNT_6ParamsE)
        /*0050*/ 	.word	0x00000004


	//----- nvinfo : EIATTR_FRAME_SIZE
	.align		4
.L_24:
        /*0054*/ 	.byte	0x04, 0x11
        /*0056*/ 	.short	(.L_26 - .L_25)
	.align		4
.L_25:
        /*0058*/ 	.word	index@(_ZN7cutlass13device_kernelIN5flash11enable_sm90INS1_16FlashAttnFwdSm90INS1_25CollectiveMainloopFwdSm90ILi2EN4cute5tupleIJNS5_1CILi1EEES8_S8_EEENS6_IJNS7_ILi128EEENS7_ILi96EEENS7_ILi192EEEEEELi128ENS_10bfloat16_tEfNS_4arch4Sm90ELb0ELb1ELb1ELb1ELb1ELb1ELb0ELb1ELb1ELb1ELb0ELb0EEENS1_21CollectiveEpilogueFwdINS6_IJSA_SA_SB_EEES9_SE_SG_Li256ELb1ELb1ELb0ELb0EEENS1_36VarlenDynamicPersistentTileSchedulerILi128ELi96ELi256ELi128ELb0ELb1ELb1ELb1ELb0ELb1EEEEEEEEEvNT_6ParamsE)
        /*005c*/ 	.word	0x00000000


	//----- nvinfo : EIATTR_REGCOUNT
	.align		4
.L_26:
        /*0060*/ 	.byte	0x04, 0x2f
        /*0062*/ 	.short	(.L_28 - .L_27)
	.align		4
.L_27:
        /*0064*/ 	.word	index@(_ZN7cutlass13device_kernelIN5flash11enable_sm90INS1_16FlashAttnFwdSm90INS1_25CollectiveMainloopFwdSm90ILi2EN4cute5tupleIJNS5_1CILi1EEES8_S8_EEENS6_IJNS7_ILi128EEENS7_ILi96EEENS7_ILi192EEEEEELi128ENS_10bfloat16_tEfNS_4arch4Sm90ELb0ELb1ELb1ELb1ELb1ELb0ELb0ELb1ELb1ELb1ELb0ELb0EEENS1_21CollectiveEpilogueFwdINS6_IJSA_SA_SB_EEES9_SE_SG_Li256ELb1ELb1ELb0ELb0EEENS1_36VarlenDynamicPersistentTileSchedulerILi128ELi96ELi256ELi128ELb0ELb1ELb1ELb1ELb0ELb1EEEEEEEEEvNT_6ParamsE)
        /*0068*/ 	.word	0x00000004


	//----- nvinfo : EIATTR_FRAME_SIZE
	.align		4
.L_28:
        /*006c*/ 	.byte	0x04, 0x11
        /*006e*/ 	.short	(.L_30 - .L_29)
	.align		4
.L_29:
        /*0070*/ 	.word	index@(_ZN7cutlass13device_kernelIN5flash11enable_sm90INS1_16FlashAttnFwdSm90INS1_25CollectiveMainloopFwdSm90ILi2EN4cute5tupleIJNS5_1CILi1EEES8_S8_EEENS6_IJNS7_ILi128EEENS7_ILi96EEENS7_ILi192EEEEEELi128ENS_10bfloat16_tEfNS_4arch4Sm90ELb0ELb1ELb1ELb1ELb1ELb0ELb0ELb1ELb1ELb1ELb0ELb0EEENS1_21CollectiveEpilogueFwdINS6_IJSA_SA_SB_EEES9_SE_SG_Li256ELb1ELb1ELb0ELb0EEENS1_36VarlenDynamicPersistentTileSchedulerILi128ELi96ELi256ELi128ELb0ELb1ELb1ELb1ELb0ELb1EEEEEEEEEvNT_6ParamsE)
        /*0074*/ 	.word	0x00000000


	//----- nvinfo : EIATTR_REGCOUNT
	.align		4
.L_30:
        /*0078*/ 	.byte	0x04, 0x2f
        /*007a*/ 	.short	(.L_32 - .L_31)
	.align		4
.L_31:
        /*007c*/ 	.word	index@(_ZN7cutlass13device_kernelIN5flash11enable_sm90INS1_16FlashAttnFwdSm90INS1_25CollectiveMainloopFwdSm90ILi2EN4cute5tupleIJNS5_1CILi1EEES8_S8_EEENS6_IJNS7_ILi128EEENS7_ILi96EEENS7_ILi192EEEEEELi128ENS_10bfloat16_tEfNS_4arch4Sm90ELb0ELb1ELb1ELb0ELb1ELb0ELb0ELb1ELb1ELb1ELb0ELb0EEENS1_21CollectiveEpilogueFwdINS6_IJSA_SA_SB_EEES9_SE_SG_Li256ELb0ELb1ELb0ELb0EEENS1_30DynamicPersistentTileSchedulerILi256ELi128ELb0ELb1ELb1EEEEEEEEEvNT_6ParamsE)
        /*0080*/ 	.word	0x00000004


	//----- nvinfo : EIATTR_FRAME_SIZE
	.align		4
.L_32:
        /*0084*/ 	.byte	0x04, 0x11
        /*0086*/ 	.short	(.L_34 - .L_33)
	.align		4
.L_33:
        /*0088*/ 	.word	index@(_ZN7cutlass13device_kernelIN5flash11enable_sm90INS1_16FlashAttnFwdSm90INS1_25CollectiveMainloopFwdSm90ILi2EN4cute5tupleIJNS5_1CILi1EEES8_S8_EEENS6_IJNS7_ILi128EEENS7_ILi96EEENS7_ILi192EEEEEELi128ENS_10bfloat16_tEfNS_4arch4Sm90ELb0ELb1ELb1ELb0ELb1ELb0ELb0ELb1ELb1ELb1ELb0ELb0EEENS1_21CollectiveEpilogueFwdINS6_IJSA_SA_SB_EEES9_SE_SG_Li256ELb0ELb1ELb0ELb0EEENS1_30DynamicPersistentTileSchedulerILi256ELi128ELb0ELb1ELb1EEEEEEEEEvNT_6ParamsE)
        /*008c*/ 	.word	0x00000000


	//----- nvinfo : EIATTR_REGCOUNT
	.align		4
.L_34:
        /*0090*/ 	.byte	0x04, 0x2f
        /*0092*/ 	.short	(.L_36 - .L_35)
	.align		4
.L_35:
        /*0094*/ 	.word	index@(_ZN7cutlass13device_kernelIN5flash11enable_sm90INS1_16FlashAttnFwdSm90INS1_25CollectiveMainloopFwdSm90ILi2EN4cute5tupleIJNS5_1CILi1EEES8_S8_EEENS6_IJNS7_ILi128EEENS7_ILi96EEENS7_ILi192EEEEEELi128ENS_10bfloat16_tEfNS_4arch4Sm90ELb0ELb0ELb1ELb1ELb1ELb1ELb0ELb1ELb1ELb1ELb0ELb0EEENS1_21CollectiveEpilogueFwdINS6_IJSA_SA_SB_EEES9_SE_SG_Li256ELb1ELb1ELb0ELb0EEENS1_36VarlenDynamicPersistentTileSchedulerILi128ELi96ELi256ELi128ELb0ELb1ELb1ELb0ELb1ELb1EEEEEEEEEvNT_6ParamsE)
        /*0098*/ 	.word	0x00000004


	//----- nvinfo : EIATTR_FRAME_SIZE
	.align		4
.L_36:
        /*009c*/ 	.byte	0x04, 0x11
        /*009e*/ 	.short	(.L_38 - .L_37)
	.align		4
.L_37:
        /*00a0*/ 	.word	index@(_ZN7cutlass13device_kernelIN5flash11enable_sm90INS1_16FlashAttnFwdSm90INS1_25CollectiveMainloopFwdSm90ILi2EN4cute5tupleIJNS5_1CILi1EEES8_S8_EEENS6_IJNS7_ILi128EEENS7_ILi96EEENS7_ILi192EEEEEELi128ENS_10bfloat16_tEfNS_4arch4Sm90ELb0ELb0ELb1ELb1ELb1ELb1ELb0ELb1ELb1ELb1ELb0ELb0EEENS1_21CollectiveEpilogueFwdINS6_IJSA_SA_SB_EEES9_SE_SG_Li256ELb1ELb1ELb0ELb0EEENS1_36VarlenDynamicPersistentTileSchedulerILi128ELi96ELi256ELi128ELb0ELb1ELb1ELb0ELb1ELb1EEEEEEEEEvNT_6ParamsE)
        /*00a4*/ 	.word	0x00000000


	//----- nvinfo : EIATTR_REGCOUNT
	.align		4
.L_38:
        /*00a8*/ 	.byte	0x04, 0x2f
        /*00aa*/ 	.short	(.L_40 - .L_39)
	.align		4
.L_39:
        /*00ac*/ 	.word	index@(_ZN7cutlass13device_kernelIN5flash11enable_sm90INS1_16FlashAttnFwdSm90INS1_25CollectiveMainloopFwdSm90ILi2EN4cute5tupleIJNS5_1CILi1EEES8_S8_EEENS6_IJNS7_ILi128EEENS7_ILi96EEENS7_ILi192EEEEEELi128ENS_10bfloat16_tEfNS_4arch4Sm90ELb0ELb0ELb1ELb1ELb1ELb0ELb0ELb1ELb1ELb1ELb0ELb0EEENS1_21CollectiveEpilogueFwdINS6_IJSA_SA_SB_EEES9_SE_SG_Li256ELb1ELb1ELb0ELb0EEENS1_36VarlenDynamicPersistentTileSchedulerILi128ELi96ELi256ELi128ELb0ELb1ELb1ELb0ELb1ELb1EEEEEEEEEvNT_6ParamsE)
        /*00b0*/ 	.word	0x00000004


	//----- nvinfo : EIATTR_FRAME_SIZE
	.align		4
.L_40:
        /*00b4*/ 	.byte	0x04, 0x11
        /*00b6*/ 	.short	(.L_42 - .L_41)
	.align		4
.L_41:
        /*00b8*/ 	.word	index@(_ZN7cutlass13device_kernelIN5flash11enable_sm90INS1_16FlashAttnFwdSm90INS1_25CollectiveMainloopFwdSm90ILi2EN4cute5tupleIJNS5_1CILi1EEES8_S8_EEENS6_IJNS7_ILi128EEENS7_ILi96EEENS7_ILi192EEEEEELi128ENS_10bfloat16_tEfNS_4arch4Sm90ELb0ELb0ELb1ELb1ELb1ELb0ELb0ELb1ELb1ELb1ELb0ELb0EEENS1_21CollectiveEpilogueFwdINS6_IJSA_SA_SB_EEES9_SE_SG_Li256ELb1ELb1ELb0ELb0EEENS1_36VarlenDynamicPersistentTileSchedulerILi128ELi96ELi256ELi128ELb0ELb1ELb1ELb0ELb1ELb1EEEEEEEEEvNT_6ParamsE)
        /*00bc*/ 	.word	0x00000000


	//----- nvinfo : EIATTR_REGCOUNT
	.align		4
.L_42:
        /*00c0*/ 	.byte	0x04, 0x2f
        /*00c2*/ 	.short	(.L_44 - .L_43)
	.align		4
.L_43:
        /*00c4*/ 	.word	index@(_ZN7cutlass13device_kernelIN5flash11enable_sm90INS1_16FlashAttnFwdSm90INS1_25CollectiveMainloopFwdSm90ILi2EN4cute5tupleIJNS5_1CILi1EEES8_S8_EEENS6_IJNS7_ILi128EEENS7_ILi96EEENS7_ILi192EEEEEELi128ENS_10bfloat16_tEfNS_4arch4Sm90ELb0ELb0ELb1ELb0ELb1ELb0ELb0ELb1ELb1ELb1ELb0ELb0EEENS1_21CollectiveEpilogueFwdINS6_IJSA_SA_SB_EEES9_SE_SG_Li256ELb0ELb1ELb0ELb0EEENS1_29StaticPersistentTileSchedulerILb0EEEEEEEEEvNT_6ParamsE)
        /*00c8*/ 	.word	0x00000004


	//----- nvinfo : EIATTR_FRAME_SIZE
	.align		4
.L_44:
        /*00cc*/ 	.byte	0x04, 0x11
        /*00ce*/ 	.short	(.L_46 - .L_45)
	.align		4
.L_45:
        /*00d0*/ 	.word	index@(_ZN7cutlass13device_kernelIN5flash11enable_sm90INS1_16FlashAttnFwdSm90INS1_25CollectiveMainloopFwdSm90ILi2EN4cute5tupleIJNS5_1CILi1EEES8_S8_EEENS6_IJNS7_ILi128EEENS7_ILi96EEENS7_ILi192EEEEEELi128ENS_10bfloat16_tEfNS_4arch4Sm90ELb0ELb0ELb1ELb0ELb1ELb0ELb0ELb1ELb1ELb1ELb0ELb0EEENS1_21CollectiveEpilogueFwdINS6_IJSA_SA_SB_EEES9_SE_SG_Li256ELb0ELb1ELb0ELb0EEENS1_29StaticPersistentTileSchedulerILb0EEEEEEEEEvNT_6ParamsE)
        /*00d4*/ 	.word	0x00000000


	//----- nvinfo : EIATTR_MIN_STACK_SIZE
	.align		4
.L_46:
        /*00d8*/ 	.byte	0x04, 0x12
        /*00da*/ 	.short	(.L_48 - .L_47)
	.align		4
.L_47:
        /*00dc*/ 	.word	index@(_ZN7cutlass13device_kernelIN5flash11enable_sm90INS1_16FlashAttnFwdSm90INS1_25CollectiveMainloopFwdSm90ILi2EN4cute5tupleIJNS5_1CILi1EEES8_S8_EEENS6_IJNS7_ILi128EEENS7_ILi96EEENS7_ILi192EEEEEELi128ENS_10bfloat16_tEfNS_4arch4Sm90ELb0ELb0ELb1ELb0ELb1ELb0ELb0ELb1ELb1ELb1ELb0ELb0EEENS1_21CollectiveEpilogueFwdINS6_IJSA_SA_SB_EEES9_SE_SG_Li256ELb0ELb1ELb0ELb0EEENS1_29StaticPersistentTileSchedulerILb0EEEEEEEEEvNT_6ParamsE)
        /*00e0*/ 	.word	0x00000000


	//----- nvinfo : EIATTR_MIN_STACK_SIZE
	.align		4
.L_48:
        /*00e4*/ 	.byte	0x04, 0x12
        /*00e6*/ 	.short	(.L_50 - .L_49)
	.align		4
.L_49:
        /*00e8*/ 	.word	index@(_ZN7cutlass13device_kernelIN5flash11enable_sm90INS1_16FlashAttnFwdSm90INS1_25CollectiveMainloopFwdSm90ILi2EN4cute5tupleIJNS5_1CILi1EEES8_S8_EEENS6_IJNS7_ILi128EEENS7_ILi96EEENS7_ILi192EEEEEELi128ENS_10bfloat16_tEfNS_4arch4Sm90ELb0ELb0ELb1ELb1ELb1ELb0ELb0ELb1ELb1ELb1ELb0ELb0EEENS1_21CollectiveEpilogueFwdINS6_IJSA_SA_SB_EEES9_SE_SG_Li256ELb1ELb1ELb0ELb0EEENS1_36VarlenDynamicPersistentTileSchedulerILi128ELi96ELi256ELi128ELb0ELb1ELb1ELb0ELb1ELb1EEEEEEEEEvNT_6ParamsE)
        /*00ec*/ 	.word	0x00000000


	//----- nvinfo : EIATTR_MIN_STACK_SIZE
	.align		4
.L_50:
        /*00f0*/ 	.byte	0x04, 0x12
        /*00f2*/ 	.short	(.L_52 - .L_51)
	.align		4
.L_51:
        /*00f4*/ 	.word	index@(_ZN7cutlass13device_kernelIN5flash11enable_sm90INS1_16FlashAttnFwdSm90INS1_25CollectiveMainloopFwdSm90ILi2EN4cute5tupleIJNS5_1CILi1EEES8_S8_EEENS6_IJNS7_ILi128EEENS7_ILi96EEENS7_ILi192EEEEEELi128ENS_10bfloat16_tEfNS_4arch4Sm90ELb0ELb0ELb1ELb1ELb1ELb1ELb0ELb1ELb1ELb1ELb0ELb0EEENS1_21CollectiveEpilogueFwdINS6_IJSA_SA_SB_EEES9_SE_SG_Li256ELb1ELb1ELb0ELb0EEENS1_36VarlenDynamicPersistentTileSchedulerILi128ELi96ELi256ELi128ELb0ELb1ELb1ELb0ELb1ELb1EEEEEEEEEvNT_6ParamsE)
        /*00f8*/ 	.word	0x00000000


	//----- nvinfo : EIATTR_MIN_STACK_SIZE
	.align		4
.L_52:
        /*00fc*/ 	.byte	0x04, 0x12
        /*00fe*/ 	.short	(.L_54 - .L_53)
	.align		4
.L_53:
        /*0100*/ 	.word	index@(_ZN7cutlass13device_kernelIN5flash11enable_sm90INS1_16FlashAttnFwdSm90INS1_25CollectiveMainloopFwdSm90ILi2EN4cute5tupleIJNS5_1CILi1EEES8_S8_EEENS6_IJNS7_ILi128EEENS7_ILi96EEENS7_ILi192EEEEEELi128ENS_10bfloat16_tEfNS_4arch4Sm90ELb0ELb1ELb1ELb0ELb1ELb0ELb0ELb1ELb1ELb1ELb0ELb0EEENS1_21CollectiveEpilogueFwdINS6_IJSA_SA_SB_EEES9_SE_SG_Li256ELb0ELb1ELb0ELb0EEENS1_30DynamicPersistentTileSchedulerILi256ELi128ELb0ELb1ELb1EEEEEEEEEvNT_6ParamsE)
        /*0104*/ 	.word	0x00000000


	//----- nvinfo : EIATTR_MIN_STACK_SIZE
	.align		4
.L_54:
        /*0108*/ 	.byte	0x04, 0x12
        /*010a*/ 	.short	(.L_56 - .L_55)
	.align		4
.L_55:
        /*010c*/ 	.word	index@(_ZN7cutlass13device_kernelIN5flash11enable_sm90INS1_16FlashAttnFwdSm90INS1_25CollectiveMainloopFwdSm90ILi2EN4cute5tupleIJNS5_1CILi1EEES8_S8_EEENS6_IJNS7_ILi128EEENS7_ILi96EEENS7_ILi192EEEEEELi128ENS_10bfloat16_tEfNS_4arch4Sm90ELb0ELb1ELb1ELb1ELb1ELb0ELb0ELb1ELb1ELb1ELb0ELb0EEENS1_21CollectiveEpilogueFwdINS6_IJSA_SA_SB_EEES9_SE_SG_Li256ELb1ELb1ELb0ELb0EEENS1_36VarlenDynamicPersistentTileSchedulerILi128ELi96ELi256ELi128ELb0ELb1ELb1ELb1ELb0ELb1EEEEEEEEEvNT_6ParamsE)
        /*0110*/ 	.word	0x00000000


	//----- nvinfo : EIATTR_MIN_STACK_SIZE
	.align		4
.L_56:
        /*0114*/ 	.byte	0x04, 0x12
        /*0116*/ 	.short	(.L_58 - .L_57)
	.align		4
.L_57:
        /*0118*/ 	.word	index@(_ZN7cutlass13device_kernelIN5flash11enable_sm90INS1_16FlashAttnFwdSm90INS1_25CollectiveMainloopFwdSm90ILi2EN4cute5tupleIJNS5_1CILi1EEES8_S8_EEENS6_IJNS7_ILi128EEENS7_ILi96EEENS7_ILi192EEEEEELi128ENS_10bfloat16_tEfNS_4arch4Sm90ELb0ELb1ELb1ELb1ELb1ELb1ELb0ELb1ELb1ELb1ELb0ELb0EEENS1_21CollectiveEpilogueFwdINS6_IJSA_SA_SB_EEES9_SE_SG_Li256ELb1ELb1ELb0ELb0EEENS1_36VarlenDynamicPersistentTileSchedulerILi128ELi96ELi256ELi128ELb0ELb1ELb1ELb1ELb0ELb1EEEEEEEEEvNT_6ParamsE)
        /*011c*/ 	.word	0x00000000


	//----- nvinfo : EIATTR_MIN_STACK_SIZE
	.align		4
.L_58:
        /*0120*/ 	.byte	0x04, 0x12
        /*0122*/ 	.short	(.L_60 - .L_59)
	.align		4
.L_59:
        /*0124*/ 	.word	index@(_ZN7cutlass13device_kernelIN5flash11enable_sm90INS1_16FlashAttnFwdSm90INS1_25CollectiveMainloopFwdSm90ILi2EN4cute5tupleIJNS5_1CILi1EEES8_S8_EEENS6_IJNS7_ILi128EEENS7_ILi96EEENS7_ILi192EEEEEELi128ENS_10bfloat16_tEfNS_4arch4Sm90ELb1ELb0ELb1ELb0ELb1ELb0ELb0ELb1ELb1ELb1ELb0ELb0EEENS1_21CollectiveEpilogueFwdINS6_IJSA_SA_SB_EEES9_SE_SG_Li256ELb0ELb1ELb0ELb0EEENS1_30DynamicPersistentTileSchedulerILi256ELi128ELb0ELb1ELb1EEEEEEEEEvNT_6ParamsE)
        /*0128*/ 	.word	0x00000000


	//----- nvinfo : EIATTR_MIN_STACK_SIZE
	.align		4
.L_60:
        /*012c*/ 	.byte	0x04, 0x12
        /*012e*/ 	.short	(.L_62 - .L_61)
	.align		4
.L_61:
        /*0130*/ 	.word	index@(_ZN7cutlass13device_kernelIN5flash11enable_sm90INS1_16FlashAttnFwdSm90INS1_25CollectiveMainloopFwdSm90ILi2EN4cute5tupleIJNS5_1CILi1EEES8_S8_EEENS6_IJNS7_ILi128EEENS7_ILi96EEENS7_ILi192EEEEEELi128ENS_10bfloat16_tEfNS_4arch4Sm90ELb1ELb0ELb1ELb1ELb1ELb0ELb0ELb1ELb1ELb1ELb0ELb0EEENS1_21CollectiveEpilogueFwdINS6_IJSA_SA_SB_EEES9_SE_SG_Li256ELb1ELb1ELb0ELb0EEENS1_36VarlenDynamicPersistentTileSchedulerILi128ELi96ELi256ELi128ELb0ELb1ELb1ELb1ELb1ELb1EEEEEEEEEvNT_6ParamsE)
        /*0134*/ 	.word	0x00000000


	//----- nvinfo : EIATTR_MIN_STACK_SIZE
	.align		4
.L_62:
        /*0138*/ 	.byte	0x04, 0x12
        /*013a*/ 	.short	(.L_64 - .L_63)
	.align		4
.L_63:
        /*013c*/ 	.word	index@(_ZN7cutlass13device_kernelIN5flash11enable_sm90INS1_16FlashAttnFwdSm90INS1_25CollectiveMainloopFwdSm90ILi2EN4cute5tupleIJNS5_1CILi1EEES8_S8_EEENS6_IJNS7_ILi128EEENS7_ILi96EEENS7_ILi192EEEEEELi128ENS_10bfloat16_tEfNS_4arch4Sm90ELb1ELb0ELb1ELb1ELb1ELb1ELb0ELb1ELb1ELb1ELb0ELb0EEENS1_21CollectiveEpilogueFwdINS6_IJSA_SA_SB_EEES9_SE_SG_Li256ELb1ELb1ELb0ELb0EEENS1_36VarlenDynamicPersistentTileSchedulerILi128ELi96ELi256ELi128ELb0ELb1ELb1ELb1ELb1ELb1EEEEEEEEEvNT_6ParamsE)
        /*0140*/ 	.word	0x00000000
.L_64:


//--------------------- .nv.compat                --------------------------
	.section	.nv.compat,"",@"SHT_CUDA_COMPAT_INFO"
	.align	4
        /*0000*/ 	.byte	0x02, 0x09, 0x01, 0x00, 0x02, 0x02, 0x01, 0x00, 0x02, 0x05, 0x05, 0x00, 0x03, 0x07, 0x01, 0x01
        /*0010*/ 	.byte	0x02, 0x03, 0x00, 0x00, 0x02, 0x06, 0x01, 0x00, 0x04, 0x0b, 0x08, 0x00, 0x09, 0x00, 0x00, 0x00
        /*0020*/ 	.byte	0x00, 0x00, 0x00, 0x00


//--------------------- .nv.info._ZN7cutlass13device_kernelIN5flash11enable_sm90INS1_16FlashAttnFwdSm90INS1_25CollectiveMainloopFwdSm90ILi2EN4cute5tupleIJNS5_1CILi1EEES8_S8_EEENS6_IJNS7_ILi128EEENS7_ILi96EEENS7_ILi192EEEEEELi128ENS_10bfloat16_tEfNS_4arch4Sm90ELb0ELb0ELb1ELb0ELb1ELb0ELb0ELb1ELb1ELb1ELb0ELb0EEENS1_21CollectiveEpilogueFwdINS6_IJSA_SA_SB_EEES9_SE_SG_Li256ELb0ELb1ELb0ELb0EEENS1_29StaticPersistentTileSchedulerILb0EEEEEEEEEvNT_6ParamsE --------------------------
	.section	.nv.info._ZN7cutlass13device_kernelIN5flash11enable_sm90INS1_16FlashAttnFwdSm90INS1_25CollectiveMainloopFwdSm90ILi2EN4cute5tupleIJNS5_1CILi1EEES8_S8_EEENS6_IJNS7_ILi128EEENS7_ILi96EEENS7_ILi192EEEEEELi128ENS_10bfloat16_tEfNS_4arch4Sm90ELb0ELb0ELb1ELb0ELb1ELb0ELb0ELb1ELb1ELb1ELb0ELb0EEENS1_21CollectiveEpilogueFwdINS6_IJSA_SA_SB_EEES9_SE_SG_Li256ELb0ELb1ELb0ELb0EEENS1_29StaticPersistentTileSchedulerILb0EEEEEEEEEvNT_6ParamsE,"",@"SHT_CUDA_INFO"
	.sectionflags	@""
	.align	4


	//----- nvinfo : EIATTR_CUDA_API_VERSION
	.align		4
        /*0000*/ 	.byte	0x04, 0x37
        /*0002*/ 	.short	(.L_66 - .L_65)
.L_65:
        /*0004*/ 	.word	0x00000082


	//----- nvinfo : EIATTR_KPARAM_INFO
	.align		4
.L_66:
        /*0008*/ 	.byte	0x04, 0x17
        /*000a*/ 	.short	(.L_68 - .L_67)
.L_67:
        /*000c*/ 	.word	0x00000000
        /*0010*/ 	.short	0x0000
        /*0012*/ 	.short	0x0000
        /*0014*/ 	.byte	0x00, 0xf0, 0x01, 0x28


	//----- nvinfo : EIATTR_SPARSE_MMA_MASK
	.align		4
.L_68:
        /*0018*/ 	.byte	0x03, 0x50
        /*001a*/ 	.short	0x0000


	//----- nvinfo : EIATTR_MAXREG_COUNT
	.align		4
        /*001c*/ 	.byte	0x03, 0x1b
        /*001e*/ 	.short	0x00a8


	//----- nvinfo : EIATTR_MERCURY_ISA_VERSION
	.align		4
        /*0020*/ 	.byte	0x03, 0x5f
        /*0022*/ 	.short	0x0101


	//----- nvinfo : EIATTR_VRC_CTA_INIT_COUNT
	.align		4
        /*0024*/ 	.byte	0x02, 0x4a
	.zero		1
	.zero		1


	//----- nvinfo : EIATTR_EXIT_INSTR_OFFSETS
	.align		4
        /*0028*/ 	.byte	0x04, 0x1c
        /*002a*/ 	.short	(.L_70 - .L_69)


	//   ....[0]....
.L_69:
        /*002c*/ 	.word	0x00000010


	//----- nvinfo : EIATTR_MAX_THREADS
	.align		4
.L_70:
        /*0030*/ 	.byte	0x04, 0x05
        /*0032*/ 	.short	(.L_72 - .L_71)
.L_71:
        /*0034*/ 	.word	0x00000180
        /*0038*/ 	.word	0x00000001
        /*003c*/ 	.word	0x00000001


	//----- nvinfo : EIATTR_CBANK_PARAM_SIZE
	.align		4
.L_72:
        /*0040*/ 	.byte	0x03, 0x19
        /*0042*/ 	.short	0x0a00


	//----- nvinfo : EIATTR_PARAM_CBANK
	.align		4
        /*0044*/ 	.byte	0x04, 0x0a
        /*0046*/ 	.short	(.L_74 - .L_73)
	.align		4
.L_73:
        /*0048*/ 	.word	index@(.nv.constant0._ZN7cutlass13device_kernelIN5flash11enable_sm90INS1_16FlashAttnFwdSm90INS1_25CollectiveMainloopFwdSm90ILi2EN4cute5tupleIJNS5_1CILi1EEES8_S8_EEENS6_IJNS7_ILi128EEENS7_ILi96EEENS7_ILi192EEEEEELi128ENS_10bfloat16_tEfNS_4arch4Sm90ELb0ELb0ELb1ELb0ELb1ELb0ELb0ELb1ELb1ELb1ELb0ELb0EEENS1_21CollectiveEpilogueFwdINS6_IJSA_SA_SB_EEES9_SE_SG_Li256ELb0ELb1ELb0ELb0EEENS1_29StaticPersistentTileSchedulerILb0EEEEEEEEEvNT_6ParamsE)
        /*004c*/ 	.short	0x0380
        /*004e*/ 	.short	0x0a00


	//----- nvinfo : EIATTR_SW_WAR
	.align		4
.L_74:
        /*0050*/ 	.byte	0x04, 0x36
        /*0052*/ 	.short	(.L_76 - .L_75)
.L_75:
        /*0054*/ 	.word	0x00000008
.L_76:


//--------------------- .nv.info._ZN7cutlass13device_kernelIN5flash11enable_sm90INS1_16FlashAttnFwdSm90INS1_25CollectiveMainloopFwdSm90ILi2EN4cute5tupleIJNS5_1CILi1EEES8_S8_EEENS6_IJNS7_ILi128EEENS7_ILi96EEENS7_ILi192EEEEEELi128ENS_10bfloat16_tEfNS_4arch4Sm90ELb0ELb0ELb1ELb1ELb1ELb0ELb0ELb1ELb1ELb1ELb0ELb0EEENS1_21CollectiveEpilogueFwdINS6_IJSA_SA_SB_EEES9_SE_SG_Li256ELb1ELb1ELb0ELb0EEENS1_36VarlenDynamicPersistentTileSchedulerILi128ELi96ELi256ELi128ELb0ELb1ELb1ELb0ELb1ELb1EEEEEEEEEvNT_6ParamsE --------------------------
	.section	.nv.info._ZN7cutlass13device_kernelIN5flash11enable_sm90INS1_16FlashAttnFwdSm90INS1_25CollectiveMainloopFwdSm90ILi2EN4cute5tupleIJNS5_1CILi1EEES8_S8_EEENS6_IJNS7_ILi128EEENS7_ILi96EEENS7_ILi192EEEEEELi128ENS_10bfloat16_tEfNS_4arch4Sm90ELb0ELb0ELb1ELb1ELb1ELb0ELb0ELb1ELb1ELb1ELb0ELb0EEENS1_21CollectiveEpilogueFwdINS6_IJSA_SA_SB_EEES9_SE_SG_Li256ELb1ELb1ELb0ELb0EEENS1_36VarlenDynamicPersistentTileSchedulerILi128ELi96ELi256ELi128ELb0ELb1ELb1ELb0ELb1ELb1EEEEEEEEEvNT_6ParamsE,"",@"SHT_CUDA_INFO"
	.sectionflags	@""
	.align	4


	//----- nvinfo : EIATTR_CUDA_API_VERSION
	.align		4
        /*0000*/ 	.byte	0x04, 0x37
        /*0002*/ 	.short	(.L_78 - .L_77)
.L_77:
        /*0004*/ 	.word	0x00000082


	//----- nvinfo : EIATTR_KPARAM_INFO
	.align		4
.L_78:
        /*0008*/ 	.byte	0x04, 0x17
        /*000a*/ 	.short	(.L_80 - .L_79)
.L_79:
        /*000c*/ 	.word	0x00000000
        /*0010*/ 	.short	0x0000
        /*0012*/ 	.short	0x0000
        /*0014*/ 	.byte	0x00, 0xf0, 0x01, 0x2a


	//----- nvinfo : EIATTR_SPARSE_MMA_MASK
	.align		4
.L_80:
        /*0018*/ 	.byte	0x03, 0x50
        /*001a*/ 	.short	0x0000


	//----- nvinfo : EIATTR_MAXREG_COUNT
	.align		4
        /*001c*/ 	.byte	0x03, 0x1b
        /*001e*/ 	.short	0x00a8


	//----- nvinfo : EIATTR_MERCURY_ISA_VERSION
	.align		4
        /*0020*/ 	.byte	0x03, 0x5f
        /*0022*/ 	.short	0x0101


	//----- nvinfo : EIATTR_VRC_CTA_INIT_COUNT
	.align		4
        /*0024*/ 	.byte	0x02, 0x4a
	.zero		1
	.zero		1


	//----- nvinfo : EIATTR_EXIT_INSTR_OFFSETS
	.align		4
        /*0028*/ 	.byte	0x04, 0x1c
        /*002a*/ 	.short	(.L_82 - .L_81)


	//   ....[0]....
.L_81:
        /*002c*/ 	.word	0x00000010


	//----- nvinfo : EIATTR_MAX_THREADS
	.align		4
.L_82:
        /*0030*/ 	.byte	0x04, 0x05
        /*0032*/ 	.short	(.L_84 - .L_83)
.L_83:
        /*0034*/ 	.word	0x00000180
        /*0038*/ 	.word	0x00000001
        /*003c*/ 	.word	0x00000001


	//----- nvinfo : EIATTR_CBANK_PARAM_SIZE
	.align		4
.L_84:
        /*0040*/ 	.byte	0x03, 0x19
        /*0042*/ 	.short	0x0a80


	//----- nvinfo : EIATTR_PARAM_CBANK
	.align		4
        /*0044*/ 	.byte	0x04, 0x0a
        /*0046*/ 	.short	(.L_86 - .L_85)
	.align		4
.L_85:
        /*0048*/ 	.word	index@(.nv.constant0._ZN7cutlass13device_kernelIN5flash11enable_sm90INS1_16FlashAttnFwdSm90INS1_25CollectiveMainloopFwdSm90ILi2EN4cute5tupleIJNS5_1CILi1EEES8_S8_EEENS6_IJNS7_ILi128EEENS7_ILi96EEENS7_ILi192EEEEEELi128ENS_10bfloat16_tEfNS_4arch4Sm90ELb0ELb0ELb1ELb1ELb1ELb0ELb0ELb1ELb1ELb1ELb0ELb0EEENS1_21CollectiveEpilogueFwdINS6_IJSA_SA_SB_EEES9_SE_SG_Li256ELb1ELb1ELb0ELb0EEENS1_36VarlenDynamicPersistentTileSchedulerILi128ELi96ELi256ELi128ELb0ELb1ELb1ELb0ELb1ELb1EEEEEEEEEvNT_6ParamsE)
        /*004c*/ 	.short	0x0380
        /*004e*/ 	.short	0x0a80


	//----- nvinfo : EIATTR_SW_WAR
	.align		4
.L_86:
        /*0050*/ 	.byte	0x04, 0x36
        /*0052*/ 	.short	(.L_88 - .L_87)
.L_87:
        /*0054*/ 	.word	0x00000008
.L_88:


//--------------------- .nv.info._ZN7cutlass13device_kernelIN5flash11enable_sm90INS1_16FlashAttnFwdSm90INS1_25CollectiveMainloopFwdSm90ILi2EN4cute5tupleIJNS5_1CILi1EEES8_S8_EEENS6_IJNS7_ILi128EEENS7_ILi96EEENS7_ILi192EEEEEELi128ENS_10bfloat16_tEfNS_4arch4Sm90ELb0ELb0ELb1ELb1ELb1ELb1ELb0ELb1ELb1ELb1ELb0ELb0EEENS1_21CollectiveEpilogueFwdINS6_IJSA_SA_SB_EEES9_SE_SG_Li256ELb1ELb1ELb0ELb0EEENS1_36VarlenDynamicPersistentTileSchedulerILi128ELi96ELi256ELi128ELb0ELb1ELb1ELb0ELb1ELb1EEEEEEEEEvNT_6ParamsE --------------------------
	.section	.nv.info._ZN7cutlass13device_kernelIN5flash11enable_sm90INS1_16FlashAttnFwdSm90INS1_25CollectiveMainloopFwdSm90ILi2EN4cute5tupleIJNS5_1CILi1EEES8_S8_EEENS6_IJNS7_ILi128EEENS7_ILi96EEENS7_ILi192EEEEEELi128ENS_10bfloat16_tEfNS_4arch4Sm90ELb0ELb0ELb1ELb1ELb1ELb1ELb0ELb1ELb1ELb1ELb0ELb0EEENS1_21CollectiveEpilogueFwdINS6_IJSA_SA_SB_EEES9_SE_SG_Li256ELb1ELb1ELb0ELb0EEENS1_36VarlenDynamicPersistentTileSchedulerILi128ELi96ELi256ELi128ELb0ELb1ELb1ELb0ELb1ELb1EEEEEEEEEvNT_6ParamsE,"",@"SHT_CUDA_INFO"
	.sectionflags	@""
	.align	4


	//----- nvinfo : EIATTR_CUDA_API_VERSION
	.align		4
        /*0000*/ 	.byte	0x04, 0x37
        /*0002*/ 	.short	(.L_90 - .L_89)
.L_89:
        /*0004*/ 	.word	0x00000082


	//----- nvinfo : EIATTR_KPARAM_INFO
	.align		4
.L_90:
        /*0008*/ 	.byte	0x04, 0x17
        /*000a*/ 	.short	(.L_92 - .L_91)
.L_91:
        /*000c*/ 	.word	0x00000000
        /*0010*/ 	.short	0x0000
        /*0012*/ 	.short	0x0000
        /*0014*/ 	.byte	0x00, 0xf0, 0x01, 0x2a


	//----- nvinfo : EIATTR_SPARSE_MMA_MASK
	.align		4
.L_92:
        /*0018*/ 	.byte	0x03, 0x50
        /*001a*/ 	.short	0x0000


	//----- nvinfo : EIATTR_MAXREG_COUNT
	.align		4
        /*001c*/ 	.byte	0x03, 0x1b
        /*001e*/ 	.short	0x00a8


	//----- nvinfo : EIATTR_MERCURY_ISA_VERSION
	.align		4
        /*0020*/ 	.byte	0x03, 0x5f
        /*0022*/ 	.short	0x0101


	//----- nvinfo : EIATTR_VRC_CTA_INIT_COUNT
	.align		4
        /*0024*/ 	.byte	0x02, 0x4a
	.zero		1
	.zero		1


	//----- nvinfo : EIATTR_EXIT_INSTR_OFFSETS
	.align		4
        /*0028*/ 	.byte	0x04, 0x1c
        /*002a*/ 	.short	(.L_94 - .L_93)


	//   ....[0]....
.L_93:
        /*002c*/ 	.word	0x00000010


	//----- nvinfo : EIATTR_MAX_THREADS
	.align		4
.L_94:
        /*0030*/ 	.byte	0x04, 0x05
        /*0032*/ 	.short	(.L_96 - .L_95)
.L_95:
        /*0034*/ 	.word	0x00000180
        /*0038*/ 	.word	0x00000001
        /*003c*/ 	.word	0x00000001


	//----- nvinfo : EIATTR_CBANK_PARAM_SIZE
	.align		4
.L_96:
        /*0040*/ 	.byte	0x03, 0x19
        /*0042*/ 	.short	0x0a80


	//----- nvinfo : EIATTR_PARAM_CBANK
	.align		4
        /*0044*/ 	.byte	0x04, 0x0a
        /*0046*/ 	.short	(.L_98 - .L_97)
	.align		4
.L_97:
        /*0048*/ 	.word	index@(.nv.constant0._ZN7cutlass13device_kernelIN5flash11enable_sm90INS1_16FlashAttnFwdSm90INS1_25CollectiveMainloopFwdSm90ILi2EN4cute5tupleIJNS5_1CILi1EEES8_S8_EEENS6_IJNS7_ILi128EEENS7_ILi96EEENS7_ILi192EEEEEELi128ENS_10bfloat16_tEfNS_4arch4Sm90ELb0ELb0ELb1ELb1ELb1ELb1ELb0ELb1ELb1ELb1ELb0ELb0EEENS1_21CollectiveEpilogueFwdINS6_IJSA_SA_SB_EEES9_SE_SG_Li256ELb1ELb1ELb0ELb0EEENS1_36VarlenDynamicPersistentTileSchedulerILi128ELi96ELi256ELi128ELb0ELb1ELb1ELb0ELb1ELb1EEEEEEEEEvNT_6ParamsE)
        /*004c*/ 	.short	0x0380
        /*004e*/ 	.short	0x0a80


	//----- nvinfo : EIATTR_SW_WAR
	.align		4
.L_98:
        /*0050*/ 	.byte	0x04, 0x36
        /*0052*/ 	.short	(.L_100 - .L_99)
.L_99:
        /*0054*/ 	.word	0x00000008
.L_100:


//--------------------- .nv.info._ZN7cutlass13device_kernelIN5flash11enable_sm90INS1_16FlashAttnFwdSm90INS1_25CollectiveMainloopFwdSm90ILi2EN4cute5tupleIJNS5_1CILi1EEES8_S8_EEENS6_IJNS7_ILi128EEENS7_ILi96EEENS7_ILi192EEEEEELi128ENS_10bfloat16_tEfNS_4arch4Sm90ELb0ELb1ELb1ELb0ELb1ELb0ELb0ELb1ELb1ELb1ELb0ELb0EEENS1_21CollectiveEpilogueFwdINS6_IJSA_SA_SB_EEES9_SE_SG_Li256ELb0ELb1ELb0ELb0EEENS1_30DynamicPersistentTileSchedulerILi256ELi128ELb0ELb1ELb1EEEEEEEEEvNT_6ParamsE --------------------------
	.section	.nv.info._ZN7cutlass13device_kernelIN5flash11enable_sm90INS1_16FlashAttnFwdSm90INS1_25CollectiveMainloopFwdSm90ILi2EN4cute5tupleIJNS5_1CILi1EEES8_S8_EEENS6_IJNS7_ILi128EEENS7_ILi96EEENS7_ILi192EEEEEELi128ENS_10bfloat16_tEfNS_4arch4Sm90ELb0ELb1ELb1ELb0ELb1ELb0ELb0ELb1ELb1ELb1ELb0ELb0EEENS1_21CollectiveEpilogueFwdINS6_IJSA_SA_SB_EEES9_SE_SG_Li256ELb0ELb1ELb0ELb0EEENS1_30DynamicPersistentTileSchedulerILi256ELi128ELb0ELb1ELb1EEEEEEEEEvNT_6ParamsE,"",@"SHT_CUDA_INFO"
	.sectionflags	@""
	.align	4


	//----- nvinfo : EIATTR_CUDA_API_VERSION
	.align		4
        /*0000*/ 	.byte	0x04, 0x37
        /*0002*/ 	.short	(.L_102 - .L_101)
.L_101:
        /*0004*/ 	.word	0x00000082


	//----- nvinfo : EIATTR_KPARAM_INFO
	.align		4
.L_102:
        /*0008*/ 	.byte	0x04, 0x17
        /*000a*/ 	.short	(.L_104 - .L_103)
.L_103:
        /*000c*/ 	.word	0x00000000
        /*0010*/ 	.short	0x0000
        /*0012*/ 	.short	0x0000
        /*0014*/ 	.byte	0x00, 0xf0, 0x01, 0x2a


	//----- nvinfo : EIATTR_SPARSE_MMA_MASK
	.align		4
.L_104:
        /*0018*/ 	.byte	0x03, 0x50
        /*001a*/ 	.short	0x0000


	//----- nvinfo : EIATTR_MAXREG_COUNT
	.align		4
        /*001c*/ 	.byte	0x03, 0x1b
        /*001e*/ 	.short	0x00a8


	//----- nvinfo : EIATTR_MERCURY_ISA_VERSION
	.align		4
        /*0020*/ 	.byte	0x03, 0x5f
        /*0022*/ 	.short	0x0101


	//----- nvinfo : EIATTR_VRC_CTA_INIT_COUNT
	.align		4
        /*0024*/ 	.byte	0x02, 0x4a
	.zero		1
	.zero		1


	//----- nvinfo : EIATTR_EXIT_INSTR_OFFSETS
	.align		4
        /*0028*/ 	.byte	0x04, 0x1c
        /*002a*/ 	.short	(.L_106 - .L_105)


	//   ....[0]....
.L_105:
        /*002c*/ 	.word	0x00000010


	//----- nvinfo : EIATTR_MAX_THREADS
	.align		4
.L_106:
        /*0030*/ 	.byte	0x04, 0x05
        /*0032*/ 	.short	(.L_108 - .L_107)
.L_107:
        /*0034*/ 	.word	0x00000180
        /*0038*/ 	.word	0x00000001
        /*003c*/ 	.word	0x00000001


	//----- nvinfo : EIATTR_CBANK_PARAM_SIZE
	.align		4
.L_108:
        /*0040*/ 	.byte	0x03, 0x19
        /*0042*/ 	.short	0x0a80


	//----- nvinfo : EIATTR_PARAM_CBANK
	.align		4
        /*0044*/ 	.byte	0x04, 0x0a
        /*0046*/ 	.short	(.L_110 - .L_109)
	.align		4
.L_109:
        /*0048*/ 	.word	index@(.nv.constant0._ZN7cutlass13device_kernelIN5flash11enable_sm90INS1_16FlashAttnFwdSm90INS1_25CollectiveMainloopFwdSm90ILi2EN4cute5tupleIJNS5_1CILi1EEES8_S8_EEENS6_IJNS7_ILi128EEENS7_ILi96EEENS7_ILi192EEEEEELi128ENS_10bfloat16_tEfNS_4arch4Sm90ELb0ELb1ELb1ELb0ELb1ELb0ELb0ELb1ELb1ELb1ELb0ELb0EEENS1_21CollectiveEpilogueFwdINS6_IJSA_SA_SB_EEES9_SE_SG_Li256ELb0ELb1ELb0ELb0EEENS1_30DynamicPersistentTileSchedulerILi256ELi128ELb0ELb1ELb1EEEEEEEEEvNT_6ParamsE)
        /*004c*/ 	.short	0x0380
        /*004e*/ 	.short	0x0a80


	//----- nvinfo : EIATTR_SW_WAR
	.align		4
.L_110:
        /*0050*/ 	.byte	0x04, 0x36
        /*0052*/ 	.short	(.L_112 - .L_111)
.L_111:
        /*0054*/ 	.word	0x00000008
.L_112:


//--------------------- .nv.info._ZN7cutlass13device_kernelIN5flash11enable_sm90INS1_16FlashAttnFwdSm90INS1_25CollectiveMainloopFwdSm90ILi2EN4cute5tupleIJNS5_1CILi1EEES8_S8_EEENS6_IJNS7_ILi128EEENS7_ILi96EEENS7_ILi192EEEEEELi128ENS_10bfloat16_tEfNS_4arch4Sm90ELb0ELb1ELb1ELb1ELb1ELb0ELb0ELb1ELb1ELb1ELb0ELb0EEENS1_21CollectiveEpilogueFwdINS6_IJSA_SA_SB_EEES9_SE_SG_Li256ELb1ELb1ELb0ELb0EEENS1_36VarlenDynamicPersistentTileSchedulerILi128ELi96ELi256ELi128ELb0ELb1ELb1ELb1ELb0ELb1EEEEEEEEEvNT_6ParamsE --------------------------
	.section	.nv.info._ZN7cutlass13device_kernelIN5flash11enable_sm90INS1_16FlashAttnFwdSm90INS1_25CollectiveMainloopFwdSm90ILi2EN4cute5tupleIJNS5_1CILi1EEES8_S8_EEENS6_IJNS7_ILi128EEENS7_ILi96EEENS7_ILi192EEEEEELi128ENS_10bfloat16_tEfNS_4arch4Sm90ELb0ELb1ELb1ELb1ELb1ELb0ELb0ELb1ELb1ELb1ELb0ELb0EEENS1_21CollectiveEpilogueFwdINS6_IJSA_SA_SB_EEES9_SE_SG_Li256ELb1ELb1ELb0ELb0EEENS1_36VarlenDynamicPersistentTileSchedulerILi128ELi96ELi256ELi128ELb0ELb1ELb1ELb1ELb0ELb1EEEEEEEEEvNT_6ParamsE,"",@"SHT_CUDA_INFO"
	.sectionflags	@""
	.align	4


	//----- nvinfo : EIATTR_CUDA_API_VERSION
	.align		4
        /*0000*/ 	.byte	0x04, 0x37
        /*0002*/ 	.short	(.L_114 - .L_113)
.L_113:
        /*0004*/ 	.word	0x00000082


	//----- nvinfo : EIATTR_KPARAM_INFO
	.align		4
.L_114:
        /*0008*/ 	.byte	0x04, 0x17
        /*000a*/ 	.short	(.L_116 - .L_115)
.L_115:
        /*000c*/ 	.word	0x00000000
        /*0010*/ 	.short	0x0000
        /*0012*/ 	.short	0x0000
        /*0014*/ 	.byte	0x00, 0xf0, 0x01, 0x2a


	//----- nvinfo : EIATTR_SPARSE_MMA_MASK
	.align		4
.L_116:
        /*0018*/ 	.byte	0x03, 0x50
        /*001a*/ 	.short	0x0000


	//----- nvinfo : EIATTR_MAXREG_COUNT
	.align		4
        /*001c*/ 	.byte	0x03, 0x1b
        /*001e*/ 	.short	0x00a8


	//----- nvinfo : EIATTR_MERCURY_ISA_VERSION
	.align		4
        /*0020*/ 	.byte	0x03, 0x5f
        /*0022*/ 	.short	0x0101


	//----- nvinfo : EIATTR_VRC_CTA_INIT_COUNT
	.align		4
        /*0024*/ 	.byte	0x02, 0x4a
	.zero		1
	.zero		1


	//----- nvinfo : EIATTR_EXIT_INSTR_OFFSETS
	.align		4
        /*0028*/ 	.byte	0x04, 0x1c
        /*002a*/ 	.short	(.L_118 - .L_117)


	//   ....[0]....
.L_117:
        /*002c*/ 	.word	0x00000010


	//----- nvinfo : EIATTR_MAX_THREADS
	.align		4
.L_118:
        /*0030*/ 	.byte	0x04, 0x05
        /*0032*/ 	.short	(.L_120 - .L_119)
.L_119:
        /*0034*/ 	.word	0x00000180
        /*0038*/ 	.word	0x00000001
        /*003c*/ 	.word	0x00000001


	//----- nvinfo : EIATTR_CBANK_PARAM_SIZE
	.align		4
.L_120:
        /*0040*/ 	.byte	0x03, 0x19
        /*0042*/ 	.short	0x0a80


	//----- nvinfo : EIATTR_PARAM_CBANK
	.align		4
        /*0044*/ 	.byte	0x04, 0x0a
        /*0046*/ 	.short	(.L_122 - .L_121)
	.align		4
.L_121:
        /*0048*/ 	.word	index@(.nv.constant0._ZN7cutlass13device_kernelIN5flash11enable_sm90INS1_16FlashAttnFwdSm90INS1_25CollectiveMainloopFwdSm90ILi2EN4cute5tupleIJNS5_1CILi1EEES8_S8_EEENS6_IJNS7_ILi128EEENS7_ILi96EEENS7_ILi192EEEEEELi128ENS_10bfloat16_tEfNS_4arch4Sm90ELb0ELb1ELb1ELb1ELb1ELb0ELb0ELb1ELb1ELb1ELb0ELb0EEENS1_21CollectiveEpilogueFwdINS6_IJSA_SA_SB_EEES9_SE_SG_Li256ELb1ELb1ELb0ELb0EEENS1_36VarlenDynamicPersistentTileSchedulerILi128ELi96ELi256ELi128ELb0ELb1ELb1ELb1ELb0ELb1EEEEEEEEEvNT_6ParamsE)
        /*004c*/ 	.short	0x0380
        /*004e*/ 	.short	0x0a80


	//----- nvinfo : EIATTR_SW_WAR
	.align		4
.L_122:
        /*0050*/ 	.byte	0x04, 0x36
        /*0052*/ 	.short	(.L_124 - .L_123)
.L_123:
        /*0054*/ 	.word	0x00000008
.L_124:


//--------------------- .nv.info._ZN7cutlass13device_kernelIN5flash11enable_sm90INS1_16FlashAttnFwdSm90INS1_25CollectiveMainloopFwdSm90ILi2EN4cute5tupleIJNS5_1CILi1EEES8_S8_EEENS6_IJNS7_ILi128EEENS7_ILi96EEENS7_ILi192EEEEEELi128ENS_10bfloat16_tEfNS_4arch4Sm90ELb0ELb1ELb1ELb1ELb1ELb1ELb0ELb1ELb1ELb1ELb0ELb0EEENS1_21CollectiveEpilogueFwdINS6_IJSA_SA_SB_EEES9_SE_SG_Li256ELb1ELb1ELb0ELb0EEENS1_36VarlenDynamicPersistentTileSchedulerILi128ELi96ELi256ELi128ELb0ELb1ELb1ELb1ELb0ELb1EEEEEEEEEvNT_6ParamsE --------------------------
	.section	.nv.info._ZN7cutlass13device_kernelIN5flash11enable_sm90INS1_16FlashAttnFwdSm90INS1_25CollectiveMainloopFwdSm90ILi2EN4cute5tupleIJNS5_1CILi1EEES8_S8_EEENS6_IJNS7_ILi128EEENS7_ILi96EEENS7_ILi192EEEEEELi128ENS_10bfloat16_tEfNS_4arch4Sm90ELb0ELb1ELb1ELb1ELb1ELb1ELb0ELb1ELb1ELb1ELb0ELb0EEENS1_21CollectiveEpilogueFwdINS6_IJSA_SA_SB_EEES9_SE_SG_Li256ELb1ELb1ELb0ELb0EEENS1_36VarlenDynamicPersistentTileSchedulerILi128ELi96ELi256ELi128ELb0ELb1ELb1ELb1ELb0ELb1EEEEEEEEEvNT_6ParamsE,"",@"SHT_CUDA_INFO"
	.sectionflags	@""
	.align	4


	//----- nvinfo : EIATTR_CUDA_API_VERSION
	.align		4
        /*0000*/ 	.byte	0x04, 0x37
        /*0002*/ 	.short	(.L_126 - .L_125)
.L_125:
        /*0004*/ 	.word	0x00000082


	//----- nvinfo : EIATTR_KPARAM_INFO
	.align		4
.L_126:
        /*0008*/ 	.byte	0x04, 0x17
        /*000a*/ 	.short	(.L_128 - .L_127)
.L_127:
        /*000c*/ 	.word	0x00000000
        /*0010*/ 	.short	0x0000
        /*0012*/ 	.short	0x0000
        /*0014*/ 	.byte	0x00, 0xf0, 0x01, 0x2a


	//----- nvinfo : EIATTR_SPARSE_MMA_MASK
	.align		4
.L_128:
        /*0018*/ 	.byte	0x03, 0x50
        /*001a*/ 	.short	0x0000


	//----- nvinfo : EIATTR_MAXREG_COUNT
	.align		4
        /*001c*/ 	.byte	0x03, 0x1b
        /*001e*/ 	.short	0x00a8


	//----- nvinfo : EIATTR_MERCURY_ISA_VERSION
	.align		4
        /*0020*/ 	.byte	0x03, 0x5f
        /*0022*/ 	.short	0x0101


	//----- nvinfo : EIATTR_VRC_CTA_INIT_COUNT
	.align		4
        /*0024*/ 	.byte	0x02, 0x4a
	.zero		1
	.zero		1


	//----- nvinfo : EIATTR_EXIT_INSTR_OFFSETS
	.align		4
        /*0028*/ 	.byte	0x04, 0x1c
        /*002a*/ 	.short	(.L_130 - .L_129)


	//   ....[0]....
.L_129:
        /*002c*/ 	.word	0x00000010


	//----- nvinfo : EIATTR_MAX_THREADS
	.align		4
.L_130:
        /*0030*/ 	.byte	0x04, 0x05
        /*0032*/ 	.short	(.L_132 - .L_131)
.L_131:
        /*0034*/ 	.word	0x00000180
        /*0038*/ 	.word	0x00000001
        /*003c*/ 	.word	0x00000001


	//----- nvinfo : EIATTR_CBANK_PARAM_SIZE
	.align		4
.L_132:
        /*0040*/ 	.byte	0x03, 0x19
        /*0042*/ 	.short	0x0a80


	//----- nvinfo : EIATTR_PARAM_CBANK
	.align		4
        /*0044*/ 	.byte	0x04, 0x0a
        /*0046*/ 	.short	(.L_134 - .L_133)
	.align		4
.L_133:
        /*0048*/ 	.word	index@(.nv.constant0._ZN7cutlass13device_kernelIN5flash11enable_sm90INS1_16FlashAttnFwdSm90INS1_25CollectiveMainloopFwdSm90ILi2EN4cute5tupleIJNS5_1CILi1EEES8_S8_EEENS6_IJNS7_ILi128EEENS7_ILi96EEENS7_ILi192EEEEEELi128ENS_10bfloat16_tEfNS_4arch4Sm90ELb0ELb1ELb1ELb1ELb1ELb1ELb0ELb1ELb1ELb1ELb0ELb0EEENS1_21CollectiveEpilogueFwdINS6_IJSA_SA_SB_EEES9_SE_SG_Li256ELb1ELb1ELb0ELb0EEENS1_36VarlenDynamicPersistentTileSchedulerILi128ELi96ELi256ELi128ELb0ELb1ELb1ELb1ELb0ELb1EEEEEEEEEvNT_6ParamsE)
        /*004c*/ 	.short	0x0380
        /*004e*/ 	.short	0x0a80


	//----- nvinfo : EIATTR_SW_WAR
	.align		4
.L_134:
        /*0050*/ 	.byte	0x04, 0x36
        /*0052*/ 	.short	(.L_136 - .L_135)
.L_135:
        /*0054*/ 	.word	0x00000008
.L_136:


//--------------------- .nv.info._ZN7cutlass13device_kernelIN5flash11enable_sm90INS1_16FlashAttnFwdSm90INS1_25CollectiveMainloopFwdSm90ILi2EN4cute5tupleIJNS5_1CILi1EEES8_S8_EEENS6_IJNS7_ILi128EEENS7_ILi96EEENS7_ILi192EEEEEELi128ENS_10bfloat16_tEfNS_4arch4Sm90ELb1ELb0ELb1ELb0ELb1ELb0ELb0ELb1ELb1ELb1ELb0ELb0EEENS1_21CollectiveEpilogueFwdINS6_IJSA_SA_SB_EEES9_SE_SG_Li256ELb0ELb1ELb0ELb0EEENS1_30DynamicPersistentTileSchedulerILi256ELi128ELb0ELb1ELb1EEEEEEEEEvNT_6ParamsE --------------------------
	.section	.nv.info._ZN7cutlass13device_kernelIN5flash11enable_sm90INS1_16FlashAttnFwdSm90INS1_25CollectiveMainloopFwdSm90ILi2EN4cute5tupleIJNS5_1CILi1EEES8_S8_EEENS6_IJNS7_ILi128EEENS7_ILi96EEENS7_ILi192EEEEEELi128ENS_10bfloat16_tEfNS_4arch4Sm90ELb1ELb0ELb1ELb0ELb1ELb0ELb0ELb1ELb1ELb1ELb0ELb0EEENS1_21CollectiveEpilogueFwdINS6_IJSA_SA_SB_EEES9_SE_SG_Li256ELb0ELb1ELb0ELb0EEENS1_30DynamicPersistentTileSchedulerILi256ELi128ELb0ELb1ELb1EEEEEEEEEvNT_6ParamsE,"",@"SHT_CUDA_INFO"
	.sectionflags	@""
	.align	4


	//----- nvinfo : EIATTR_CUDA_API_VERSION
	.align		4
        /*0000*/ 	.byte	0x04, 0x37
        /*0002*/ 	.short	(.L_138 - .L_137)
.L_137:
        /*0004*/ 	.word	0x00000082


	//----- nvinfo : EIATTR_KPARAM_INFO
	.align		4
.L_138:
        /*0008*/ 	.byte	0x04, 0x17
        /*000a*/ 	.short	(.L_140 - .L_139)
.L_139:
        /*000c*/ 	.word	0x00000000
        /*0010*/ 	.short	0x0000
        /*0012*/ 	.short	0x0000
        /*0014*/ 	.byte	0x00, 0xf0, 0x01, 0x2a


	//----- nvinfo : EIATTR_SPARSE_MMA_MASK
	.align		4
.L_140:
        /*0018*/ 	.byte	0x03, 0x50
        /*001a*/ 	.short	0x0000


	//----- nvinfo : EIATTR_MAXREG_COUNT
	.align		4
        /*001c*/ 	.byte	0x03, 0x1b
        /*001e*/ 	.short	0x00a8


	//----- nvinfo : EIATTR_MERCURY_ISA_VERSION
	.align		4
        /*0020*/ 	.byte	0x03, 0x5f
        /*0022*/ 	.short	0x0101


	//----- nvinfo : EIATTR_VRC_CTA_INIT_COUNT
	.align		4
        /*0024*/ 	.byte	0x02, 0x4a
	.zero		1
	.zero		1


	//----- nvinfo : EIATTR_EXIT_INSTR_OFFSETS
	.align		4
        /*0028*/ 	.byte	0x04, 0x1c
        /*002a*/ 	.short	(.L_142 - .L_141)


	//   ....[0]....
.L_141:
        /*002c*/ 	.word	0x00000010


	//----- nvinfo : EIATTR_MAX_THREADS
	.align		4
.L_142:
        /*0030*/ 	.byte	0x04, 0x05
        /*0032*/ 	.short	(.L_144 - .L_143)
.L_143:
        /*0034*/ 	.word	0x00000180
        /*0038*/ 	.word	0x00000001
        /*003c*/ 	.word	0x00000001


	//----- nvinfo : EIATTR_CBANK_PARAM_SIZE
	.align		4
.L_144:
        /*0040*/ 	.byte	0x03, 0x19
        /*0042*/ 	.short	0x0a80


	//----- nvinfo : EIATTR_PARAM_CBANK
	.align		4
        /*0044*/ 	.byte	0x04, 0x0a
        /*0046*/ 	.short	(.L_146 - .L_145)
	.align		4
.L_145:
        /*0048*/ 	.word	index@(.nv.constant0._ZN7cutlass13device_kernelIN5flash11enable_sm90INS1_16FlashAttnFwdSm90INS1_25CollectiveMainloopFwdSm90ILi2EN4cute5tupleIJNS5_1CILi1EEES8_S8_EEENS6_IJNS7_ILi128EEENS7_ILi96EEENS7_ILi192EEEEEELi128ENS_10bfloat16_tEfNS_4arch4Sm90ELb1ELb0ELb1ELb0ELb1ELb0ELb0ELb1ELb1ELb1ELb0ELb0EEENS1_21CollectiveEpilogueFwdINS6_IJSA_SA_SB_EEES9_SE_SG_Li256ELb0ELb1ELb0ELb0EEENS1_30DynamicPersistentTileSchedulerILi256ELi128ELb0ELb1ELb1EEEEEEEEEvNT_6ParamsE)
        /*004c*/ 	.short	0x0380
        /*004e*/ 	.short	0x0a80


	//----- nvinfo : EIATTR_SW_WAR
	.align		4
.L_146:
        /*0050*/ 	.byte	0x04, 0x36
        /*0052*/ 	.short	(.L_148 - .L_147)
.L_147:
        /*0054*/ 	.word	0x00000008
.L_148:


//--------------------- .nv.info._ZN7cutlass13device_kernelIN5flash11enable_sm90INS1_16FlashAttnFwdSm90INS1_25CollectiveMainloopFwdSm90ILi2EN4cute5tupleIJNS5_1CILi1EEES8_S8_EEENS6_IJNS7_ILi128EEENS7_ILi96EEENS7_ILi192EEEEEELi128ENS_10bfloat16_tEfNS_4arch4Sm90ELb1ELb0ELb1ELb1ELb1ELb0ELb0ELb1ELb1ELb1ELb0ELb0EEENS1_21CollectiveEpilogueFwdINS6_IJSA_SA_SB_EEES9_SE_SG_Li256ELb1ELb1ELb0ELb0EEENS1_36VarlenDynamicPersistentTileSchedulerILi128ELi96ELi256ELi128ELb0ELb1ELb1ELb1ELb1ELb1EEEEEEEEEvNT_6ParamsE --------------------------
	.section	.nv.info._ZN7cutlass13device_kernelIN5flash11enable_sm90INS1_16FlashAttnFwdSm90INS1_25CollectiveMainloopFwdSm90ILi2EN4cute5tupleIJNS5_1CILi1EEES8_S8_EEENS6_IJNS7_ILi128EEENS7_ILi96EEENS7_ILi192EEEEEELi128ENS_10bfloat16_tEfNS_4arch4Sm90ELb1ELb0ELb1ELb1ELb1ELb0ELb0ELb1ELb1ELb1ELb0ELb0EEENS1_21CollectiveEpilogueFwdINS6_IJSA_SA_SB_EEES9_SE_SG_Li256ELb1ELb1ELb0ELb0EEENS1_36VarlenDynamicPersistentTileSchedulerILi128ELi96ELi256ELi128ELb0ELb1ELb1ELb1ELb1ELb1EEEEEEEEEvNT_6ParamsE,"",@"SHT_CUDA_INFO"
	.sectionflags	@""
	.align	4


	//----- nvinfo : EIATTR_CUDA_API_VERSION
	.align		4
        /*0000*/ 	.byte	0x04, 0x37
        /*0002*/ 	.short	(.L_150 - .L_149)
.L_149:
        /*0004*/ 	.word	0x00000082


	//----- nvinfo : EIATTR_KPARAM_INFO
	.align		4
.L_150:
        /*0008*/ 	.byte	0x04, 0x17
        /*000a*/ 	.short	(.L_152 - .L_151)
.L_151:
        /*000c*/ 	.word	0x00000000
        /*0010*/ 	.short	0x0000
        /*0012*/ 	.short	0x0000
        /*0014*/ 	.byte	0x00, 0xf0, 0x01, 0x2a


	//----- nvinfo : EIATTR_SPARSE_MMA_MASK
	.align		4
.L_152:
        /*0018*/ 	.byte	0x03, 0x50
        /*001a*/ 	.short	0x0000


	//----- nvinfo : EIATTR_MAXREG_COUNT
	.align		4
        /*001c*/ 	.byte	0x03, 0x1b
        /*001e*/ 	.short	0x00a8


	//----- nvinfo : EIATTR_MERCURY_ISA_VERSION
	.align		4
        /*0020*/ 	.byte	0x03, 0x5f
        /*0022*/ 	.short	0x0101


	//----- nvinfo : EIATTR_VRC_CTA_INIT_COUNT
	.align		4
        /*0024*/ 	.byte	0x02, 0x4a
	.zero		1
	.zero		1


	//----- nvinfo : EIATTR_EXIT_INSTR_OFFSETS
	.align		4
        /*0028*/ 	.byte	0x04, 0x1c
        /*002a*/ 	.short	(.L_154 - .L_153)


	//   ....[0]....
.L_153:
        /*002c*/ 	.word	0x00000010


	//----- nvinfo : EIATTR_MAX_THREADS
	.align		4
.L_154:
        /*0030*/ 	.byte	0x04, 0x05
        /*0032*/ 	.short	(.L_156 - .L_155)
.L_155:
        /*0034*/ 	.word	0x00000180
        /*0038*/ 	.word	0x00000001
        /*003c*/ 	.word	0x00000001


	//----- nvinfo : EIATTR_CBANK_PARAM_SIZE
	.align		4
.L_156:
        /*0040*/ 	.byte	0x03, 0x19
        /*0042*/ 	.short	0x0a80


	//----- nvinfo : EIATTR_PARAM_CBANK
	.align		4
        /*0044*/ 	.byte	0x04, 0x0a
        /*0046*/ 	.short	(.L_158 - .L_157)
	.align		4
.L_157:
        /*0048*/ 	.word	index@(.nv.constant0._ZN7cutlass13device_kernelIN5flash11enable_sm90INS1_16FlashAttnFwdSm90INS1_25CollectiveMainloopFwdSm90ILi2EN4cute5tupleIJNS5_1CILi1EEES8_S8_EEENS6_IJNS7_ILi128EEENS7_ILi96EEENS7_ILi192EEEEEELi128ENS_10bfloat16_tEfNS_4arch4Sm90ELb1ELb0ELb1ELb1ELb1ELb0ELb0ELb1ELb1ELb1ELb0ELb0EEENS1_21CollectiveEpilogueFwdINS6_IJSA_SA_SB_EEES9_SE_SG_Li256ELb1ELb1ELb0ELb0EEENS1_36VarlenDynamicPersistentTileSchedulerILi128ELi96ELi256ELi128ELb0ELb1ELb1ELb1ELb1ELb1EEEEEEEEEvNT_6ParamsE)
        /*004c*/ 	.short	0x0380
        /*004e*/ 	.short	0x0a80


	//----- nvinfo : EIATTR_SW_WAR
	.align		4
.L_158:
        /*0050*/ 	.byte	0x04, 0x36
        /*0052*/ 	.short	(.L_160 - .L_159)
.L_159:
        /*0054*/ 	.word	0x00000008
.L_160:


//--------------------- .nv.info._ZN7cutlass13device_kernelIN5flash11enable_sm90INS1_16FlashAttnFwdSm90INS1_25CollectiveMainloopFwdSm90ILi2EN4cute5tupleIJNS5_1CILi1EEES8_S8_EEENS6_IJNS7_ILi128EEENS7_ILi96EEENS7_ILi192EEEEEELi128ENS_10bfloat16_tEfNS_4arch4Sm90ELb1ELb0ELb1ELb1ELb1ELb1ELb0ELb1ELb1ELb1ELb0ELb0EEENS1_21CollectiveEpilogueFwdINS6_IJSA_SA_SB_EEES9_SE_SG_Li256ELb1ELb1ELb0ELb0EEENS1_36VarlenDynamicPersistentTileSchedulerILi128ELi96ELi256ELi128ELb0ELb1ELb1ELb1ELb1ELb1EEEEEEEEEvNT_6ParamsE --------------------------
	.section	.nv.info._ZN7cutlass13device_kernelIN5flash11enable_sm90INS1_16FlashAttnFwdSm90INS1_25CollectiveMainloopFwdSm90ILi2EN4cute5tupleIJNS5_1CILi1EEES8_S8_EEENS6_IJNS7_ILi128EEENS7_ILi96EEENS7_ILi192EEEEEELi128ENS_10bfloat16_tEfNS_4arch4Sm90ELb1ELb0ELb1ELb1ELb1ELb1ELb0ELb1ELb1ELb1ELb0ELb0EEENS1_21CollectiveEpilogueFwdINS6_IJSA_SA_SB_EEES9_SE_SG_Li256ELb1ELb1ELb0ELb0EEENS1_36VarlenDynamicPersistentTileSchedulerILi128ELi96ELi256ELi128ELb0ELb1ELb1ELb1ELb1ELb1EEEEEEEEEvNT_6ParamsE,"",@"SHT_CUDA_INFO"
	.sectionflags	@""
	.align	4


	//----- nvinfo : EIATTR_CUDA_API_VERSION
	.align		4
        /*0000*/ 	.byte	0x04, 0x37
        /*0002*/ 	.short	(.L_162 - .L_161)
.L_161:
        /*0004*/ 	.word	0x00000082


	//----- nvinfo : EIATTR_KPARAM_INFO
	.align		4
.L_162:
        /*0008*/ 	.byte	0x04, 0x17
        /*000a*/ 	.short	(.L_164 - .L_163)
.L_163:
        /*000c*/ 	.word	0x00000000
        /*0010*/ 	.short	0x0000
        /*0012*/ 	.short	0x0000
        /*0014*/ 	.byte	0x00, 0xf0, 0x01, 0x2a


	//----- nvinfo : EIATTR_SPARSE_MMA_MASK
	.align		4
.L_164:
        /*0018*/ 	.byte	0x03, 0x50
        /*001a*/ 	.short	0x0000


	//----- nvinfo : EIATTR_MAXREG_COUNT
	.align		4
        /*001c*/ 	.byte	0x03, 0x1b
        /*001e*/ 	.short	0x00a8


	//----- nvinfo : EIATTR_MERCURY_ISA_VERSION
	.align		4
        /*0020*/ 	.byte	0x03, 0x5f
        /*0022*/ 	.short	0x0101


	//----- nvinfo : EIATTR_VRC_CTA_INIT_COUNT
	.align		4
        /*0024*/ 	.byte	0x02, 0x4a
	.zero		1
	.zero		1


	//----- nvinfo : EIATTR_EXIT_INSTR_OFFSETS
	.align		4
        /*0028*/ 	.byte	0x04, 0x1c
        /*002a*/ 	.short	(.L_166 - .L_165)


	//   ....[0]....
.L_165:
        /*002c*/ 	.word	0x00000010


	//----- nvinfo : EIATTR_MAX_THREADS
	.align		4
.L_166:
        /*0030*/ 	.byte	0x04, 0x05
        /*0032*/ 	.short	(.L_168 - .L_167)
.L_167:
        /*0034*/ 	.word	0x00000180
        /*0038*/ 	.word	0x00000001
        /*003c*/ 	.word	0x00000001


	//----- nvinfo : EIATTR_CBANK_PARAM_SIZE
	.align		4
.L_168:
        /*0040*/ 	.byte	0x03, 0x19
        /*0042*/ 	.short	0x0a80


	//----- nvinfo : EIATTR_PARAM_CBANK
	.align		4
        /*0044*/ 	.byte	0x04, 0x0a
        /*0046*/ 	.short	(.L_170 - .L_169)
	.align		4
.L_169:
        /*0048*/ 	.word	index@(.nv.constant0._ZN7cutlass13device_kernelIN5flash11enable_sm90INS1_16FlashAttnFwdSm90INS1_25CollectiveMainloopFwdSm90ILi2EN4cute5tupleIJNS5_1CILi1EEES8_S8_EEENS6_IJNS7_ILi128EEENS7_ILi96EEENS7_ILi192EEEEEELi128ENS_10bfloat16_tEfNS_4arch4Sm90ELb1ELb0ELb1ELb1ELb1ELb1ELb0ELb1ELb1ELb1ELb0ELb0EEENS1_21CollectiveEpilogueFwdINS6_IJSA_SA_SB_EEES9_SE_SG_Li256ELb1ELb1ELb0ELb0EEENS1_36VarlenDynamicPersistentTileSchedulerILi128ELi96ELi256ELi128ELb0ELb1ELb1ELb1ELb1ELb1EEEEEEEEEvNT_6ParamsE)
        /*004c*/ 	.short	0x0380
        /*004e*/ 	.short	0x0a80


	//----- nvinfo : EIATTR_SW_WAR
	.align		4
.L_170:
        /*0050*/ 	.byte	0x04, 0x36
        /*0052*/ 	.short	(.L_172 - .L_171)
.L_171:
        /*0054*/ 	.word	0x00000008
.L_172:


//--------------------- .nv.callgraph             --------------------------
	.section	.nv.callgraph,"",@"SHT_CUDA_CALLGRAPH"
	.align	4
	.sectionentsize	8
	.align		4
        /*0000*/ 	.word	0x00000000
	.align		4
        /*0004*/ 	.word	0xffffffff
	.align		4
        /*0008*/ 	.word	0x00000000
	.align		4
        /*000c*/ 	.word	0xfffffffe
	.align		4
        /*0010*/ 	.word	0x00000000
	.align		4
        /*0014*/ 	.word	0xfffffffd
	.align		4
        /*0018*/ 	.word	0x00000000
	.align		4
        /*001c*/ 	.word	0xfffffffc


//--------------------- .nv.constant4             --------------------------
	.section	.nv.constant4,"a",@progbits
	.align	8
	.align		8
.nv.constant4:
        /*0000*/ 	.dword	_ZN84_INTERNAL_3aed1491_48_flash_fwd_hdim192_128_bf16_paged_softcap_sm90_cu_f3e6f9ee_30164cuda3std3__45__cpo5beginE
	.align		8
        /*0008*/ 	.dword	_ZN84_INTERNAL_3aed1491_48_flash_fwd_hdim192_128_bf16_paged_softcap_sm90_cu_f3e6f9ee_30164cuda3std3__45__cpo3endE
	.align		8
        /*0010*/ 	.dword	_ZN84_INTERNAL_3aed1491_48_flash_fwd_hdim192_128_bf16_paged_softcap_sm90_cu_f3e6f9ee_30164cuda3std3__45__cpo6cbeginE
	.align		8
        /*0018*/ 	.dword	_ZN84_INTERNAL_3aed1491_48_flash_fwd_hdim192_128_bf16_paged_softcap_sm90_cu_f3e6f9ee_30164cuda3std3__45__cpo4cendE
	.align		8
        /*0020*/ 	.dword	_ZN84_INTERNAL_3aed1491_48_flash_fwd_hdim192_128_bf16_paged_softcap_sm90_cu_f3e6f9ee_30164cuda3std3__486_GLOBAL__N__3aed1491_48_flash_fwd_hdim192_128_bf16_paged_softcap_sm90_cu_f3e6f9ee_30166ignoreE
	.align		8
        /*0028*/ 	.dword	_ZN84_INTERNAL_3aed1491_48_flash_fwd_hdim192_128_bf16_paged_softcap_sm90_cu_f3e6f9ee_30164cuda3std3__419piecewise_constructE
	.align		8
        /*0030*/ 	.dword	_ZN84_INTERNAL_3aed1491_48_flash_fwd_hdim192_128_bf16_paged_softcap_sm90_cu_f3e6f9ee_30164cuda3std3__48in_placeE
	.align		8
        /*0038*/ 	.dword	_ZN84_INTERNAL_3aed1491_48_flash_fwd_hdim192_128_bf16_paged_softcap_sm90_cu_f3e6f9ee_30164cuda3std6ranges3__45__cpo4swapE
	.align		8
        /*0040*/ 	.dword	_ZN84_INTERNAL_3aed1491_48_flash_fwd_hdim192_128_bf16_paged_softcap_sm90_cu_f3e6f9ee_30164cuda3std6ranges3__45__cpo9iter_moveE
	.align		8
        /*0048*/ 	.dword	_ZN84_INTERNAL_3aed1491_48_flash_fwd_hdim192_128_bf16_paged_softcap_sm90_cu_f3e6f9ee_30164cute7productE
	.align		8
        /*0050*/ 	.dword	_ZN84_INTERNAL_3aed1491_48_flash_fwd_hdim192_128_bf16_paged_softcap_sm90_cu_f3e6f9ee_30164cute1_E


//--------------------- .text._ZN7cutlass13device_kernelIN5flash11enable_sm90INS1_16FlashAttnFwdSm90INS1_25CollectiveMainloopFwdSm90ILi2EN4cute5tupleIJNS5_1CILi1EEES8_S8_EEENS6_IJNS7_ILi128EEENS7_ILi96EEENS7_ILi192EEEEEELi128ENS_10bfloat16_tEfNS_4arch4Sm90ELb0ELb0ELb1ELb0ELb1ELb0ELb0ELb1ELb1ELb1ELb0ELb0EEENS1_21CollectiveEpilogueFwdINS6_IJSA_SA_SB_EEES9_SE_SG_Li256ELb0ELb1ELb0ELb0EEENS1_29StaticPersistentTileSchedulerILb0EEEEEEEEEvNT_6ParamsE --------------------------
	.section	.text._ZN7cutlass13device_kernelIN5flash11enable_sm90INS1_16FlashAttnFwdSm90INS1_25CollectiveMainloopFwdSm90ILi2EN4cute5tupleIJNS5_1CILi1EEES8_S8_EEENS6_IJNS7_ILi128EEENS7_ILi96EEENS7_ILi192EEEEEELi128ENS_10bfloat16_tEfNS_4arch4Sm90ELb0ELb0ELb1ELb0ELb1ELb0ELb0ELb1ELb1ELb1ELb0ELb0EEENS1_21CollectiveEpilogueFwdINS6_IJSA_SA_SB_EEES9_SE_SG_Li256ELb0ELb1ELb0ELb0EEENS1_29StaticPersistentTileSchedulerILb0EEEEEEEEEvNT_6ParamsE,"ax",@progbits
	.align	128
.text._ZN7cutlass13device_kernelIN5flash11enable_sm90INS1_16FlashAttnFwdSm90INS1_25CollectiveMainloopFwdSm90ILi2EN4cute5tupleIJNS5_1CILi1EEES8_S8_EEENS6_IJNS7_ILi128EEENS7_ILi96EEENS7_ILi192EEEEEELi128ENS_10bfloat16_tEfNS_4arch4Sm90ELb0ELb0ELb1ELb0ELb1ELb0ELb0ELb1ELb1ELb1ELb0ELb0EEENS1_21CollectiveEpilogueFwdINS6_IJSA_SA_SB_EEES9_SE_SG_Li256ELb0ELb1ELb0ELb0EEENS1_29StaticPersistentTileSchedulerILb0EEEEEEEEEvNT_6ParamsE:
        .type           _ZN7cutlass13device_kernelIN5flash11enable_sm90INS1_16FlashAttnFwdSm90INS1_25CollectiveMainloopFwdSm90ILi2EN4cute5tupleIJNS5_1CILi1EEES8_S8_EEENS6_IJNS7_ILi128EEENS7_ILi96EEENS7_ILi192EEEEEELi128ENS_10bfloat16_tEfNS_4arch4Sm90ELb0ELb0ELb1ELb0ELb1ELb0ELb0ELb1ELb1ELb1ELb0ELb0EEENS1_21CollectiveEpilogueFwdINS6_IJSA_SA_SB_EEES9_SE_SG_Li256ELb0ELb1ELb0ELb0EEENS1_29StaticPersistentTileSchedulerILb0EEEEEEEEEvNT_6ParamsE,@function
        .size           _ZN7cutlass13device_kernelIN5flash11enable_sm90INS1_16FlashAttnFwdSm90INS1_25CollectiveMainloopFwdSm90ILi2EN4cute5tupleIJNS5_1CILi1EEES8_S8_EEENS6_IJNS7_ILi128EEENS7_ILi96EEENS7_ILi192EEEEEELi128ENS_10bfloat16_tEfNS_4arch4Sm90ELb0ELb0ELb1ELb0ELb1ELb0ELb0ELb1ELb1ELb1ELb0ELb0EEENS1_21CollectiveEpilogueFwdINS6_IJSA_SA_SB_EEES9_SE_SG_Li256ELb0ELb1ELb0ELb0EEENS1_29StaticPersistentTileSchedulerILb0EEEEEEEEEvNT_6ParamsE,(.L_x_9 - _ZN7cutlass13device_kernelIN5flash11enable_sm90INS1_16FlashAttnFwdSm90INS1_25CollectiveMainloopFwdSm90ILi2EN4cute5tupleIJNS5_1CILi1EEES8_S8_EEENS6_IJNS7_ILi128EEENS7_ILi96EEENS7_ILi192EEEEEELi128ENS_10bfloat16_tEfNS_4arch4Sm90ELb0ELb0ELb1ELb0ELb1ELb0ELb0ELb1ELb1ELb1ELb0ELb0EEENS1_21CollectiveEpilogueFwdINS6_IJSA_SA_SB_EEES9_SE_SG_Li256ELb0ELb1ELb0ELb0EEENS1_29StaticPersistentTileSchedulerILb0EEEEEEEEEvNT_6ParamsE)
        .other          _ZN7cutlass13device_kernelIN5flash11enable_sm90INS1_16FlashAttnFwdSm90INS1_25CollectiveMainloopFwdSm90ILi2EN4cute5tupleIJNS5_1CILi1EEES8_S8_EEENS6_IJNS7_ILi128EEENS7_ILi96EEENS7_ILi192EEEEEELi128ENS_10bfloat16_tEfNS_4arch4Sm90ELb0ELb0ELb1ELb0ELb1ELb0ELb0ELb1ELb1ELb1ELb0ELb0EEENS1_21CollectiveEpilogueFwdINS6_IJSA_SA_SB_EEES9_SE_SG_Li256ELb0ELb1ELb0ELb0EEENS1_29StaticPersistentTileSchedulerILb0EEEEEEEEEvNT_6ParamsE,@"STO_CUDA_ENTRY STV_DEFAULT"
_ZN7cutlass13device_kernelIN5flash11enable_sm90INS1_16FlashAttnFwdSm90INS1_25CollectiveMainloopFwdSm90ILi2EN4cute5tupleIJNS5_1CILi1EEES8_S8_EEENS6_IJNS7_ILi128EEENS7_ILi96EEENS7_ILi192EEEEEELi128ENS_10bfloat16_tEfNS_4arch4Sm90ELb0ELb0ELb1ELb0ELb1ELb0ELb0ELb1ELb1ELb1ELb0ELb0EEENS1_21CollectiveEpilogueFwdINS6_IJSA_SA_SB_EEES9_SE_SG_Li256ELb0ELb1ELb0ELb0EEENS1_29StaticPersistentTileSchedulerILb0EEEEEEEEEvNT_6ParamsE:
[----:B------:R-:W-:Y:S01]  /*0000*/  LDC R1, c[0x0][0x37c] ;  /* 0x0000df00ff017b82 */ /* 0x000fe20000000800 */
[----:B------:R-:W-:Y:S05]  /*0010*/  EXIT ;  /* 0x000000000000794d */ /* 0x000fea0003800000 */
.L_x_0:
[----:B------:R-:W-:-:S00]  /*0020*/  BRA `(.L_x_0) ;  /* 0xfffffffc00fc7947 */ /* 0x000fc0000383ffff */
[----:B------:R-:W-:-:S00]  /*0030*/  NOP ;  /* 0x0000000000007918 */ /* 0x000fc00000000000 */
        /* <DEDUP_REMOVED lines=12> */
.L_x_9:


//--------------------- .text._ZN7cutlass13device_kernelIN5flash11enable_sm90INS1_16FlashAttnFwdSm90INS1_25CollectiveMainloopFwdSm90ILi2EN4cute5tupleIJNS5_1CILi1EEES8_S8_EEENS6_IJNS7_ILi128EEENS7_ILi96EEENS7_ILi192EEEEEELi128ENS_10bfloat16_tEfNS_4arch4Sm90ELb0ELb0ELb1ELb1ELb1ELb0ELb0ELb1ELb1ELb1ELb0ELb0EEENS1_21CollectiveEpilogueFwdINS6_IJSA_SA_SB_EEES9_SE_SG_Li256ELb1ELb1ELb0ELb0EEENS1_36VarlenDynamicPersistentTileSchedulerILi128ELi96ELi256ELi128ELb0ELb1ELb1ELb0ELb1ELb1EEEEEEEEEvNT_6ParamsE --------------------------
	.section	.text._ZN7cutlass13device_kernelIN5flash11enable_sm90INS1_16FlashAttnFwdSm90INS1_25CollectiveMainloopFwdSm90ILi2EN4cute5tupleIJNS5_1CILi1EEES8_S8_EEENS6_IJNS7_ILi128EEENS7_ILi96EEENS7_ILi192EEEEEELi128ENS_10bfloat16_tEfNS_4arch4Sm90ELb0ELb0ELb1ELb1ELb1ELb0ELb0ELb1ELb1ELb1ELb0ELb0EEENS1_21CollectiveEpilogueFwdINS6_IJSA_SA_SB_EEES9_SE_SG_Li256ELb1ELb1ELb0ELb0EEENS1_36VarlenDynamicPersistentTileSchedulerILi128ELi96ELi256ELi128ELb0ELb1ELb1ELb0ELb1ELb1EEEEEEEEEvNT_6ParamsE,"ax",@progbits
	.align	128
.text._ZN7cutlass13device_kernelIN5flash11enable_sm90INS1_16FlashAttnFwdSm90INS1_25CollectiveMainloopFwdSm90ILi2EN4cute5tupleIJNS5_1CILi1EEES8_S8_EEENS6_IJNS7_ILi128EEENS7_ILi96EEENS7_ILi192EEEEEELi128ENS_10bfloat16_tEfNS_4arch4Sm90ELb0ELb0ELb1ELb1ELb1ELb0ELb0ELb1ELb1ELb1ELb0ELb0EEENS1_21CollectiveEpilogueFwdINS6_IJSA_SA_SB_EEES9_SE_SG_Li256ELb1ELb1ELb0ELb0EEENS1_36VarlenDynamicPersistentTileSchedulerILi128ELi96ELi256ELi128ELb0ELb1ELb1ELb0ELb1ELb1EEEEEEEEEvNT_6ParamsE:
        .type           _ZN7cutlass13device_kernelIN5flash11enable_sm90INS1_16FlashAttnFwdSm90INS1_25CollectiveMainloopFwdSm90ILi2EN4cute5tupleIJNS5_1CILi1EEES8_S8_EEENS6_IJNS7_ILi128EEENS7_ILi96EEENS7_ILi192EEEEEELi128ENS_10bfloat16_tEfNS_4arch4Sm90ELb0ELb0ELb1ELb1ELb1ELb0ELb0ELb1ELb1ELb1ELb0ELb0EEENS1_21CollectiveEpilogueFwdINS6_IJSA_SA_SB_EEES9_SE_SG_Li256ELb1ELb1ELb0ELb0EEENS1_36VarlenDynamicPersistentTileSchedulerILi128ELi96ELi256ELi128ELb0ELb1ELb1ELb0ELb1ELb1EEEEEEEEEvNT_6ParamsE,@function
        .size           _ZN7cutlass13device_kernelIN5flash11enable_sm90INS1_16FlashAttnFwdSm90INS1_25CollectiveMainloopFwdSm90ILi2EN4cute5tupleIJNS5_1CILi1EEES8_S8_EEENS6_IJNS7_ILi128EEENS7_ILi96EEENS7_ILi192EEEEEELi128ENS_10bfloat16_tEfNS_4arch4Sm90ELb0ELb0ELb1ELb1ELb1ELb0ELb0ELb1ELb1ELb1ELb0ELb0EEENS1_21CollectiveEpilogueFwdINS6_IJSA_SA_SB_EEES9_SE_SG_Li256ELb1ELb1ELb0ELb0EEENS1_36VarlenDynamicPersistentTileSchedulerILi128ELi96ELi256ELi128ELb0ELb1ELb1ELb0ELb1ELb1EEEEEEEEEvNT_6ParamsE,(.L_x_10 - _ZN7cutlass13device_kernelIN5flash11enable_sm90INS1_16FlashAttnFwdSm90INS1_25CollectiveMainloopFwdSm90ILi2EN4cute5tupleIJNS5_1CILi1EEES8_S8_EEENS6_IJNS7_ILi128EEENS7_ILi96EEENS7_ILi192EEEEEELi128ENS_10bfloat16_tEfNS_4arch4Sm90ELb0ELb0ELb1ELb1ELb1ELb0ELb0ELb1ELb1ELb1ELb0ELb0EEENS1_21CollectiveEpilogueFwdINS6_IJSA_SA_SB_EEES9_SE_SG_Li256ELb1ELb1ELb0ELb0EEENS1_36VarlenDynamicPersistentTileSchedulerILi128ELi96ELi256ELi128ELb0ELb1ELb1ELb0ELb1ELb1EEEEEEEEEvNT_6ParamsE)
        .other          _ZN7cutlass13device_kernelIN5flash11enable_sm90INS1_16FlashAttnFwdSm90INS1_25CollectiveMainloopFwdSm90ILi2EN4cute5tupleIJNS5_1CILi1EEES8_S8_EEENS6_IJNS7_ILi128EEENS7_ILi96EEENS7_ILi192EEEEEELi128ENS_10bfloat16_tEfNS_4arch4Sm90ELb0ELb0ELb1ELb1ELb1ELb0ELb0ELb1ELb1ELb1ELb0ELb0EEENS1_21CollectiveEpilogueFwdINS6_IJSA_SA_SB_EEES9_SE_SG_Li256ELb1ELb1ELb0ELb0EEENS1_36VarlenDynamicPersistentTileSchedulerILi128ELi96ELi256ELi128ELb0ELb1ELb1ELb0ELb1ELb1EEEEEEEEEvNT_6ParamsE,@"STO_CUDA_ENTRY STV_DEFAULT"
_ZN7cutlass13device_kernelIN5flash11enable_sm90INS1_16FlashAttnFwdSm90INS1_25CollectiveMainloopFwdSm90ILi2EN4cute5tupleIJNS5_1CILi1EEES8_S8_EEENS6_IJNS7_ILi128EEENS7_ILi96EEENS7_ILi192EEEEEELi128ENS_10bfloat16_tEfNS_4arch4Sm90ELb0ELb0ELb1ELb1ELb1ELb0ELb0ELb1ELb1ELb1ELb0ELb0EEENS1_21CollectiveEpilogueFwdINS6_IJSA_SA_SB_EEES9_SE_SG_Li256ELb1ELb1ELb0ELb0EEENS1_36VarlenDynamicPersistentTileSchedulerILi128ELi96ELi256ELi128ELb0ELb1ELb1ELb0ELb1ELb1EEEEEEEEEvNT_6ParamsE:
[----:B------:R-:W-:Y:S01]  /*0000*/  LDC R1, c[0x0][0x37c] ;  /* 0x0000df00ff017b82 */ /* 0x000fe20000000800 */
[----:B------:R-:W-:Y:S05]  /*0010*/  EXIT ;  /* 0x000000000000794d */ /* 0x000fea0003800000 */
.L_x_1:
        /* <DEDUP_REMOVED lines=14> */
.L_x_10:


//--------------------- .text._ZN7cutlass13device_kernelIN5flash11enable_sm90INS1_16FlashAttnFwdSm90INS1_25CollectiveMainloopFwdSm90ILi2EN4cute5tupleIJNS5_1CILi1EEES8_S8_EEENS6_IJNS7_ILi128EEENS7_ILi96EEENS7_ILi192EEEEEELi128ENS_10bfloat16_tEfNS_4arch4Sm90ELb0ELb0ELb1ELb1ELb1ELb1ELb0ELb1ELb1ELb1ELb0ELb0EEENS1_21CollectiveEpilogueFwdINS6_IJSA_SA_SB_EEES9_SE_SG_Li256ELb1ELb1ELb0ELb0EEENS1_36VarlenDynamicPersistentTileSchedulerILi128ELi96ELi256ELi128ELb0ELb1ELb1ELb0ELb1ELb1EEEEEEEEEvNT_6ParamsE --------------------------
	.section	.text._ZN7cutlass13device_kernelIN5flash11enable_sm90INS1_16FlashAttnFwdSm90INS1_25CollectiveMainloopFwdSm90ILi2EN4cute5tupleIJNS5_1CILi1EEES8_S8_EEENS6_IJNS7_ILi128EEENS7_ILi96EEENS7_ILi192EEEEEELi128ENS_10bfloat16_tEfNS_4arch4Sm90ELb0ELb0ELb1ELb1ELb1ELb1ELb0ELb1ELb1ELb1ELb0ELb0EEENS1_21CollectiveEpilogueFwdINS6_IJSA_SA_SB_EEES9_SE_SG_Li256ELb1ELb1ELb0ELb0EEENS1_36VarlenDynamicPersistentTileSchedulerILi128ELi96ELi256ELi128ELb0ELb1ELb1ELb0ELb1ELb1EEEEEEEEEvNT_6ParamsE,"ax",@progbits
	.align	128
.text._ZN7cutlass13device_kernelIN5flash11enable_sm90INS1_16FlashAttnFwdSm90INS1_25CollectiveMainloopFwdSm90ILi2EN4cute5tupleIJNS5_1CILi1EEES8_S8_EEENS6_IJNS7_ILi128EEENS7_ILi96EEENS7_ILi192EEEEEELi128ENS_10bfloat16_tEfNS_4arch4Sm90ELb0ELb0ELb1ELb1ELb1ELb1ELb0ELb1ELb1ELb1ELb0ELb0EEENS1_21CollectiveEpilogueFwdINS6_IJSA_SA_SB_EEES9_SE_SG_Li256ELb1ELb1ELb0ELb0EEENS1_36VarlenDynamicPersistentTileSchedulerILi128ELi96ELi256ELi128ELb0ELb1ELb1ELb0ELb1ELb1EEEEEEEEEvNT_6ParamsE:
        .type           _ZN7cutlass13device_kernelIN5flash11enable_sm90INS1_16FlashAttnFwdSm90INS1_25CollectiveMainloopFwdSm90ILi2EN4cute5tupleIJNS5_1CILi1EEES8_S8_EEENS6_IJNS7_ILi128EEENS7_ILi96EEENS7_ILi192EEEEEELi128ENS_10bfloat16_tEfNS_4arch4Sm90ELb0ELb0ELb1ELb1ELb1ELb1ELb0ELb1ELb1ELb1ELb0ELb0EEENS1_21CollectiveEpilogueFwdINS6_IJSA_SA_SB_EEES9_SE_SG_Li256ELb1ELb1ELb0ELb0EEENS1_36VarlenDynamicPersistentTileSchedulerILi128ELi96ELi256ELi128ELb0ELb1ELb1ELb0ELb1ELb1EEEEEEEEEvNT_6ParamsE,@function
        .size           _ZN7cutlass13device_kernelIN5flash11enable_sm90INS1_16FlashAttnFwdSm90INS1_25CollectiveMainloopFwdSm90ILi2EN4cute5tupleIJNS5_1CILi1EEES8_S8_EEENS6_IJNS7_ILi128EEENS7_ILi96EEENS7_ILi192EEEEEELi128ENS_10bfloat16_tEfNS_4arch4Sm90ELb0ELb0ELb1ELb1ELb1ELb1ELb0ELb1ELb1ELb1ELb0ELb0EEENS1_21CollectiveEpilogueFwdINS6_IJSA_SA_SB_EEES9_SE_SG_Li256ELb1ELb1ELb0ELb0EEENS1_36VarlenDynamicPersistentTileSchedulerILi128ELi96ELi256ELi128ELb0ELb1ELb1ELb0ELb1ELb1EEEEEEEEEvNT_6ParamsE,(.L_x_11 - _ZN7cutlass13device_kernelIN5flash11enable_sm90INS1_16FlashAttnFwdSm90INS1_25CollectiveMainloopFwdSm90ILi2EN4cute5tupleIJNS5_1CILi1EEES8_S8_EEENS6_IJNS7_ILi128EEENS7_ILi96EEENS7_ILi192EEEEEELi128ENS_10bfloat16_tEfNS_4arch4Sm90ELb0ELb0ELb1ELb1ELb1ELb1ELb0ELb1ELb1ELb1ELb0ELb0EEENS1_21CollectiveEpilogueFwdINS6_IJSA_SA_SB_EEES9_SE_SG_Li256ELb1ELb1ELb0ELb0EEENS1_36VarlenDynamicPersistentTileSchedulerILi128ELi96ELi256ELi128ELb0ELb1ELb1ELb0ELb1ELb1EEEEEEEEEvNT_6ParamsE)
        .other          _ZN7cutlass13device_kernelIN5flash11enable_sm90INS1_16FlashAttnFwdSm90INS1_25CollectiveMainloopFwdSm90ILi2EN4cute5tupleIJNS5_1CILi1EEES8_S8_EEENS6_IJNS7_ILi128EEENS7_ILi96EEENS7_ILi192EEEEEELi128ENS_10bfloat16_tEfNS_4arch4Sm90ELb0ELb0ELb1ELb1ELb1ELb1ELb0ELb1ELb1ELb1ELb0ELb0EEENS1_21CollectiveEpilogueFwdINS6_IJSA_SA_SB_EEES9_SE_SG_Li256ELb1ELb1ELb0ELb0EEENS1_36VarlenDynamicPersistentTileSchedulerILi128ELi96ELi256ELi128ELb0ELb1ELb1ELb0ELb1ELb1EEEEEEEEEvNT_6ParamsE,@"STO_CUDA_ENTRY STV_DEFAULT"
_ZN7cutlass13device_kernelIN5flash11enable_sm90INS1_16FlashAttnFwdSm90INS1_25CollectiveMainloopFwdSm90ILi2EN4cute5tupleIJNS5_1CILi1EEES8_S8_EEENS6_IJNS7_ILi128EEENS7_ILi96EEENS7_ILi192EEEEEELi128ENS_10bfloat16_tEfNS_4arch4Sm90ELb0ELb0ELb1ELb1ELb1ELb1ELb0ELb1ELb1ELb1ELb0ELb0EEENS1_21CollectiveEpilogueFwdINS6_IJSA_SA_SB_EEES9_SE_SG_Li256ELb1ELb1ELb0ELb0EEENS1_36VarlenDynamicPersistentTileSchedulerILi128ELi96ELi256ELi128ELb0ELb1ELb1ELb0ELb1ELb1EEEEEEEEEvNT_6ParamsE:
[----:B------:R-:W-:Y:S01]  /*0000*/  LDC R1, c[0x0][0x37c] ;  /* 0x0000df00ff017b82 */ /* 0x000fe20000000800 */
[----:B------:R-:W-:Y:S05]  /*0010*/  EXIT ;  /* 0x000000000000794d */ /* 0x000fea0003800000 */
.L_x_2:
        /* <DEDUP_REMOVED lines=14> */
.L_x_11:


//--------------------- .text._ZN7cutlass13device_kernelIN5flash11enable_sm90INS1_16FlashAttnFwdSm90INS1_25CollectiveMainloopFwdSm90ILi2EN4cute5tupleIJNS5_1CILi1EEES8_S8_EEENS6_IJNS7_ILi128EEENS7_ILi96EEENS7_ILi192EEEEEELi128ENS_10bfloat16_tEfNS_4arch4Sm90ELb0ELb1ELb1ELb0ELb1ELb0ELb0ELb1ELb1ELb1ELb0ELb0EEENS1_21CollectiveEpilogueFwdINS6_IJSA_SA_SB_EEES9_SE_SG_Li256ELb0ELb1ELb0ELb0EEENS1_30DynamicPersistentTileSchedulerILi256ELi128ELb0ELb1ELb1EEEEEEEEEvNT_6ParamsE --------------------------
	.section	.text._ZN7cutlass13device_kernelIN5flash11enable_sm90INS1_16FlashAttnFwdSm90INS1_25CollectiveMainloopFwdSm90ILi2EN4cute5tupleIJNS5_1CILi1EEES8_S8_EEENS6_IJNS7_ILi128EEENS7_ILi96EEENS7_ILi192EEEEEELi128ENS_10bfloat16_tEfNS_4arch4Sm90ELb0ELb1ELb1ELb0ELb1ELb0ELb0ELb1ELb1ELb1ELb0ELb0EEENS1_21CollectiveEpilogueFwdINS6_IJSA_SA_SB_EEES9_SE_SG_Li256ELb0ELb1ELb0ELb0EEENS1_30DynamicPersistentTileSchedulerILi256ELi128ELb0ELb1ELb1EEEEEEEEEvNT_6ParamsE,"ax",@progbits
	.align	128
.text._ZN7cutlass13device_kernelIN5flash11enable_sm90INS1_16FlashAttnFwdSm90INS1_25CollectiveMainloopFwdSm90ILi2EN4cute5tupleIJNS5_1CILi1EEES8_S8_EEENS6_IJNS7_ILi128EEENS7_ILi96EEENS7_ILi192EEEEEELi128ENS_10bfloat16_tEfNS_4arch4Sm90ELb0ELb1ELb1ELb0ELb1ELb0ELb0ELb1ELb1ELb1ELb0ELb0EEENS1_21CollectiveEpilogueFwdINS6_IJSA_SA_SB_EEES9_SE_SG_Li256ELb0ELb1ELb0ELb0EEENS1_30DynamicPersistentTileSchedulerILi256ELi128ELb0ELb1ELb1EEEEEEEEEvNT_6ParamsE:
        .type           _ZN7cutlass13device_kernelIN5flash11enable_sm90INS1_16FlashAttnFwdSm90INS1_25CollectiveMainloopFwdSm90ILi2EN4cute5tupleIJNS5_1CILi1EEES8_S8_EEENS6_IJNS7_ILi128EEENS7_ILi96EEENS7_ILi192EEEEEELi128ENS_10bfloat16_tEfNS_4arch4Sm90ELb0ELb1ELb1ELb0ELb1ELb0ELb0ELb1ELb1ELb1ELb0ELb0EEENS1_21CollectiveEpilogueFwdINS6_IJSA_SA_SB_EEES9_SE_SG_Li256ELb0ELb1ELb0ELb0EEENS1_30DynamicPersistentTileSchedulerILi256ELi128ELb0ELb1ELb1EEEEEEEEEvNT_6ParamsE,@function
        .size           _ZN7cutlass13device_kernelIN5flash11enable_sm90INS1_16FlashAttnFwdSm90INS1_25CollectiveMainloopFwdSm90ILi2EN4cute5tupleIJNS5_1CILi1EEES8_S8_EEENS6_IJNS7_ILi128EEENS7_ILi96EEENS7_ILi192EEEEEELi128ENS_10bfloat16_tEfNS_4arch4Sm90ELb0ELb1ELb1ELb0ELb1ELb0ELb0ELb1ELb1ELb1ELb0ELb0EEENS1_21CollectiveEpilogueFwdINS6_IJSA_SA_SB_EEES9_SE_SG_Li256ELb0ELb1ELb0ELb0EEENS1_30DynamicPersistentTileSchedulerILi256ELi128ELb0ELb1ELb1EEEEEEEEEvNT_6ParamsE,(.L_x_12 - _ZN7cutlass13device_kernelIN5flash11enable_sm90INS1_16FlashAttnFwdSm90INS1_25CollectiveMainloopFwdSm90ILi2EN4cute5tupleIJNS5_1CILi1EEES8_S8_EEENS6_IJNS7_ILi128EEENS7_ILi96EEENS7_ILi192EEEEEELi128ENS_10bfloat16_tEfNS_4arch4Sm90ELb0ELb1ELb1ELb0ELb1ELb0ELb0ELb1ELb1ELb1ELb0ELb0EEENS1_21CollectiveEpilogueFwdINS6_IJSA_SA_SB_EEES9_SE_SG_Li256ELb0ELb1ELb0ELb0EEENS1_30DynamicPersistentTileSchedulerILi256ELi128ELb0ELb1ELb1EEEEEEEEEvNT_6ParamsE)
        .other          _ZN7cutlass13device_kernelIN5flash11enable_sm90INS1_16FlashAttnFwdSm90INS1_25CollectiveMainloopFwdSm90ILi2EN4cute5tupleIJNS5_1CILi1EEES8_S8_EEENS6_IJNS7_ILi128EEENS7_ILi96EEENS7_ILi192EEEEEELi128ENS_10bfloat16_tEfNS_4arch4Sm90ELb0ELb1ELb1ELb0ELb1ELb0ELb0ELb1ELb1ELb1ELb0ELb0EEENS1_21CollectiveEpilogueFwdINS6_IJSA_SA_SB_EEES9_SE_SG_Li256ELb0ELb1ELb0ELb0EEENS1_30DynamicPersistentTileSchedulerILi256ELi128ELb0ELb1ELb1EEEEEEEEEvNT_6ParamsE,@"STO_CUDA_ENTRY STV_DEFAULT"
_ZN7cutlass13device_kernelIN5flash11enable_sm90INS1_16FlashAttnFwdSm90INS1_25CollectiveMainloopFwdSm90ILi2EN4cute5tupleIJNS5_1CILi1EEES8_S8_EEENS6_IJNS7_ILi128EEENS7_ILi96EEENS7_ILi192EEEEEELi128ENS_10bfloat16_tEfNS_4arch4Sm90ELb0ELb1ELb1ELb0ELb1ELb0ELb0ELb1ELb1ELb1ELb0ELb0EEENS1_21CollectiveEpilogueFwdINS6_IJSA_SA_SB_EEES9_SE_SG_Li256ELb0ELb1ELb0ELb0EEENS1_30DynamicPersistentTileSchedulerILi256ELi128ELb0ELb1ELb1EEEEEEEEEvNT_6ParamsE:
[----:B------:R-:W-:Y:S01]  /*0000*/  LDC R1, c[0x0][0x37c] ;  /* 0x0000df00ff017b82 */ /* 0x000fe20000000800 */
[----:B------:R-:W-:Y:S05]  /*0010*/  EXIT ;  /* 0x000000000000794d */ /* 0x000fea0003800000 */
.L_x_3:
        /* <DEDUP_REMOVED lines=14> */
.L_x_12:


//--------------------- .text._ZN7cutlass13device_kernelIN5flash11enable_sm90INS1_16FlashAttnFwdSm90INS1_25CollectiveMainloopFwdSm90ILi2EN4cute5tupleIJNS5_1CILi1EEES8_S8_EEENS6_IJNS7_ILi128EEENS7_ILi96EEENS7_ILi192EEEEEELi128ENS_10bfloat16_tEfNS_4arch4Sm90ELb0ELb1ELb1ELb1ELb1ELb0ELb0ELb1ELb1ELb1ELb0ELb0EEENS1_21CollectiveEpilogueFwdINS6_IJSA_SA_SB_EEES9_SE_SG_Li256ELb1ELb1ELb0ELb0EEENS1_36VarlenDynamicPersistentTileSchedulerILi128ELi96ELi256ELi128ELb0ELb1ELb1ELb1ELb0ELb1EEEEEEEEEvNT_6ParamsE --------------------------
	.section	.text._ZN7cutlass13device_kernelIN5flash11enable_sm90INS1_16FlashAttnFwdSm90INS1_25CollectiveMainloopFwdSm90ILi2EN4cute5tupleIJNS5_1CILi1EEES8_S8_EEENS6_IJNS7_ILi128EEENS7_ILi96EEENS7_ILi192EEEEEELi128ENS_10bfloat16_tEfNS_4arch4Sm90ELb0ELb1ELb1ELb1ELb1ELb0ELb0ELb1ELb1ELb1ELb0ELb0EEENS1_21CollectiveEpilogueFwdINS6_IJSA_SA_SB_EEES9_SE_SG_Li256ELb1ELb1ELb0ELb0EEENS1_36VarlenDynamicPersistentTileSchedulerILi128ELi96ELi256ELi128ELb0ELb1ELb1ELb1ELb0ELb1EEEEEEEEEvNT_6ParamsE,"ax",@progbits
	.align	128
.text._ZN7cutlass13device_kernelIN5flash11enable_sm90INS1_16FlashAttnFwdSm90INS1_25CollectiveMainloopFwdSm90ILi2EN4cute5tupleIJNS5_1CILi1EEES8_S8_EEENS6_IJNS7_ILi128EEENS7_ILi96EEENS7_ILi192EEEEEELi128ENS_10bfloat16_tEfNS_4arch4Sm90ELb0ELb1ELb1ELb1ELb1ELb0ELb0ELb1ELb1ELb1ELb0ELb0EEENS1_21CollectiveEpilogueFwdINS6_IJSA_SA_SB_EEES9_SE_SG_Li256ELb1ELb1ELb0ELb0EEENS1_36VarlenDynamicPersistentTileSchedulerILi128ELi96ELi256ELi128ELb0ELb1ELb1ELb1ELb0ELb1EEEEEEEEEvNT_6ParamsE:
        .type           _ZN7cutlass13device_kernelIN5flash11enable_sm90INS1_16FlashAttnFwdSm90INS1_25CollectiveMainloopFwdSm90ILi2EN4cute5tupleIJNS5_1CILi1EEES8_S8_EEENS6_IJNS7_ILi128EEENS7_ILi96EEENS7_ILi192EEEEEELi128ENS_10bfloat16_tEfNS_4arch4Sm90ELb0ELb1ELb1ELb1ELb1ELb0ELb0ELb1ELb1ELb1ELb0ELb0EEENS1_21CollectiveEpilogueFwdINS6_IJSA_SA_SB_EEES9_SE_SG_Li256ELb1ELb1ELb0ELb0EEENS1_36VarlenDynamicPersistentTileSchedulerILi128ELi96ELi256ELi128ELb0ELb1ELb1ELb1ELb0ELb1EEEEEEEEEvNT_6ParamsE,@function
        .size           _ZN7cutlass13device_kernelIN5flash11enable_sm90INS1_16FlashAttnFwdSm90INS1_25CollectiveMainloopFwdSm90ILi2EN4cute5tupleIJNS5_1CILi1EEES8_S8_EEENS6_IJNS7_ILi128EEENS7_ILi96EEENS7_ILi192EEEEEELi128ENS_10bfloat16_tEfNS_4arch4Sm90ELb0ELb1ELb1ELb1ELb1ELb0ELb0ELb1ELb1ELb1ELb0ELb0EEENS1_21CollectiveEpilogueFwdINS6_IJSA_SA_SB_EEES9_SE_SG_Li256ELb1ELb1ELb0ELb0EEENS1_36VarlenDynamicPersistentTileSchedulerILi128ELi96ELi256ELi128ELb0ELb1ELb1ELb1ELb0ELb1EEEEEEEEEvNT_6ParamsE,(.L_x_13 - _ZN7cutlass13device_kernelIN5flash11enable_sm90INS1_16FlashAttnFwdSm90INS1_25CollectiveMainloopFwdSm90ILi2EN4cute5tupleIJNS5_1CILi1EEES8_S8_EEENS6_IJNS7_ILi128EEENS7_ILi96EEENS7_ILi192EEEEEELi128ENS_10bfloat16_tEfNS_4arch4Sm90ELb0ELb1ELb1ELb1ELb1ELb0ELb0ELb1ELb1ELb1ELb0ELb0EEENS1_21CollectiveEpilogueFwdINS6_IJSA_SA_SB_EEES9_SE_SG_Li256ELb1ELb1ELb0ELb0EEENS1_36VarlenDynamicPersistentTileSchedulerILi128ELi96ELi256ELi128ELb0ELb1ELb1ELb1ELb0ELb1EEEEEEEEEvNT_6ParamsE)
        .other          _ZN7cutlass13device_kernelIN5flash11enable_sm90INS1_16FlashAttnFwdSm90INS1_25CollectiveMainloopFwdSm90ILi2EN4cute5tupleIJNS5_1CILi1EEES8_S8_EEENS6_IJNS7_ILi128EEENS7_ILi96EEENS7_ILi192EEEEEELi128ENS_10bfloat16_tEfNS_4arch4Sm90ELb0ELb1ELb1ELb1ELb1ELb0ELb0ELb1ELb1ELb1ELb0ELb0EEENS1_21CollectiveEpilogueFwdINS6_IJSA_SA_SB_EEES9_SE_SG_Li256ELb1ELb1ELb0ELb0EEENS1_36VarlenDynamicPersistentTileSchedulerILi128ELi96ELi256ELi128ELb0ELb1ELb1ELb1ELb0ELb1EEEEEEEEEvNT_6ParamsE,@"STO_CUDA_ENTRY STV_DEFAULT"
_ZN7cutlass13device_kernelIN5flash11enable_sm90INS1_16FlashAttnFwdSm90INS1_25CollectiveMainloopFwdSm90ILi2EN4cute5tupleIJNS5_1CILi1EEES8_S8_EEENS6_IJNS7_ILi128EEENS7_ILi96EEENS7_ILi192EEEEEELi128ENS_10bfloat16_tEfNS_4arch4Sm90ELb0ELb1ELb1ELb1ELb1ELb0ELb0ELb1ELb1ELb1ELb0ELb0EEENS1_21CollectiveEpilogueFwdINS6_IJSA_SA_SB_EEES9_SE_SG_Li256ELb1ELb1ELb0ELb0EEENS1_36VarlenDynamicPersistentTileSchedulerILi128ELi96ELi256ELi128ELb0ELb1ELb1ELb1ELb0ELb1EEEEEEEEEvNT_6ParamsE:
[----:B------:R-:W-:Y:S01]  /*0000*/  LDC R1, c[0x0][0x37c] ;  /* 0x0000df00ff017b82 */ /* 0x000fe20000000800 */
[----:B------:R-:W-:Y:S05]  /*0010*/  EXIT ;  /* 0x000000000000794d */ /* 0x000fea0003800000 */
.L_x_4:
        /* <DEDUP_REMOVED lines=14> */
.L_x_13:


//--------------------- .text._ZN7cutlass13device_kernelIN5flash11enable_sm90INS1_16FlashAttnFwdSm90INS1_25CollectiveMainloopFwdSm90ILi2EN4cute5tupleIJNS5_1CILi1EEES8_S8_EEENS6_IJNS7_ILi128EEENS7_ILi96EEENS7_ILi192EEEEEELi128ENS_10bfloat16_tEfNS_4arch4Sm90ELb0ELb1ELb1ELb1ELb1ELb1ELb0ELb1ELb1ELb1ELb0ELb0EEENS1_21CollectiveEpilogueFwdINS6_IJSA_SA_SB_EEES9_SE_SG_Li256ELb1ELb1ELb0ELb0EEENS1_36VarlenDynamicPersistentTileSchedulerILi128ELi96ELi256ELi128ELb0ELb1ELb1ELb1ELb0ELb1EEEEEEEEEvNT_6ParamsE --------------------------
	.section	.text._ZN7cutlass13device_kernelIN5flash11enable_sm90INS1_16FlashAttnFwdSm90INS1_25CollectiveMainloopFwdSm90ILi2EN4cute5tupleIJNS5_1CILi1EEES8_S8_EEENS6_IJNS7_ILi128EEENS7_ILi96EEENS7_ILi192EEEEEELi128ENS_10bfloat16_tEfNS_4arch4Sm90ELb0ELb1ELb1ELb1ELb1ELb1ELb0ELb1ELb1ELb1ELb0ELb0EEENS1_21CollectiveEpilogueFwdINS6_IJSA_SA_SB_EEES9_SE_SG_Li256ELb1ELb1ELb0ELb0EEENS1_36VarlenDynamicPersistentTileSchedulerILi128ELi96ELi256ELi128ELb0ELb1ELb1ELb1ELb0ELb1EEEEEEEEEvNT_6ParamsE,"ax",@progbits
	.align	128
.text._ZN7cutlass13device_kernelIN5flash11enable_sm90INS1_16FlashAttnFwdSm90INS1_25CollectiveMainloopFwdSm90ILi2EN4cute5tupleIJNS5_1CILi1EEES8_S8_EEENS6_IJNS7_ILi128EEENS7_ILi96EEENS7_ILi192EEEEEELi128ENS_10bfloat16_tEfNS_4arch4Sm90ELb0ELb1ELb1ELb1ELb1ELb1ELb0ELb1ELb1ELb1ELb0ELb0EEENS1_21CollectiveEpilogueFwdINS6_IJSA_SA_SB_EEES9_SE_SG_Li256ELb1ELb1ELb0ELb0EEENS1_36VarlenDynamicPersistentTileSchedulerILi128ELi96ELi256ELi128ELb0ELb1ELb1ELb1ELb0ELb1EEEEEEEEEvNT_6ParamsE:
        .type           _ZN7cutlass13device_kernelIN5flash11enable_sm90INS1_16FlashAttnFwdSm90INS1_25CollectiveMainloopFwdSm90ILi2EN4cute5tupleIJNS5_1CILi1EEES8_S8_EEENS6_IJNS7_ILi128EEENS7_ILi96EEENS7_ILi192EEEEEELi128ENS_10bfloat16_tEfNS_4arch4Sm90ELb0ELb1ELb1ELb1ELb1ELb1ELb0ELb1ELb1ELb1ELb0ELb0EEENS1_21CollectiveEpilogueFwdINS6_IJSA_SA_SB_EEES9_SE_SG_Li256ELb1ELb1ELb0ELb0EEENS1_36VarlenDynamicPersistentTileSchedulerILi128ELi96ELi256ELi128ELb0ELb1ELb1ELb1ELb0ELb1EEEEEEEEEvNT_6ParamsE,@function
        .size           _ZN7cutlass13device_kernelIN5flash11enable_sm90INS1_16FlashAttnFwdSm90INS1_25CollectiveMainloopFwdSm90ILi2EN4cute5tupleIJNS5_1CILi1EEES8_S8_EEENS6_IJNS7_ILi128EEENS7_ILi96EEENS7_ILi192EEEEEELi128ENS_10bfloat16_tEfNS_4arch4Sm90ELb0ELb1ELb1ELb1ELb1ELb1ELb0ELb1ELb1ELb1ELb0ELb0EEENS1_21CollectiveEpilogueFwdINS6_IJSA_SA_SB_EEES9_SE_SG_Li256ELb1ELb1ELb0ELb0EEENS1_36VarlenDynamicPersistentTileSchedulerILi128ELi96ELi256ELi128ELb0ELb1ELb1ELb1ELb0ELb1EEEEEEEEEvNT_6ParamsE,(.L_x_14 - _ZN7cutlass13device_kernelIN5flash11enable_sm90INS1_16FlashAttnFwdSm90INS1_25CollectiveMainloopFwdSm90ILi2EN4cute5tupleIJNS5_1CILi1EEES8_S8_EEENS6_IJNS7_ILi128EEENS7_ILi96EEENS7_ILi192EEEEEELi128ENS_10bfloat16_tEfNS_4arch4Sm90ELb0ELb1ELb1ELb1ELb1ELb1ELb0ELb1ELb1ELb1ELb0ELb0EEENS1_21CollectiveEpilogueFwdINS6_IJSA_SA_SB_EEES9_SE_SG_Li256ELb1ELb1ELb0ELb0EEENS1_36VarlenDynamicPersistentTileSchedulerILi128ELi96ELi256ELi128ELb0ELb1ELb1ELb1ELb0ELb1EEEEEEEEEvNT_6ParamsE)
        .other          _ZN7cutlass13device_kernelIN5flash11enable_sm90INS1_16FlashAttnFwdSm90INS1_25CollectiveMainloopFwdSm90ILi2EN4cute5tupleIJNS5_1CILi1EEES8_S8_EEENS6_IJNS7_ILi128EEENS7_ILi96EEENS7_ILi192EEEEEELi128ENS_10bfloat16_tEfNS_4arch4Sm90ELb0ELb1ELb1ELb1ELb1ELb1ELb0ELb1ELb1ELb1ELb0ELb0EEENS1_21CollectiveEpilogueFwdINS6_IJSA_SA_SB_EEES9_SE_SG_Li256ELb1ELb1ELb0ELb0EEENS1_36VarlenDynamicPersistentTileSchedulerILi128ELi96ELi256ELi128ELb0ELb1ELb1ELb1ELb0ELb1EEEEEEEEEvNT_6ParamsE,@"STO_CUDA_ENTRY STV_DEFAULT"
_ZN7cutlass13device_kernelIN5flash11enable_sm90INS1_16FlashAttnFwdSm90INS1_25CollectiveMainloopFwdSm90ILi2EN4cute5tupleIJNS5_1CILi1EEES8_S8_EEENS6_IJNS7_ILi128EEENS7_ILi96EEENS7_ILi192EEEEEELi128ENS_10bfloat16_tEfNS_4arch4Sm90ELb0ELb1ELb1ELb1ELb1ELb1ELb0ELb1ELb1ELb1ELb0ELb0EEENS1_21CollectiveEpilogueFwdINS6_IJSA_SA_SB_EEES9_SE_SG_Li256ELb1ELb1ELb0ELb0EEENS1_36VarlenDynamicPersistentTileSchedulerILi128ELi96ELi256ELi128ELb0ELb1ELb1ELb1ELb0ELb1EEEEEEEEEvNT_6ParamsE:
[----:B------:R-:W-:Y:S01]  /*0000*/  LDC R1, c[0x0][0x37c] ;  /* 0x0000df00ff017b82 */ /* 0x000fe20000000800 */
[----:B------:R-:W-:Y:S05]  /*0010*/  EXIT ;  /* 0x000000000000794d */ /* 0x000fea0003800000 */
.L_x_5:
        /* <DEDUP_REMOVED lines=14> */
.L_x_14:


//--------------------- .text._ZN7cutlass13device_kernelIN5flash11enable_sm90INS1_16FlashAttnFwdSm90INS1_25CollectiveMainloopFwdSm90ILi2EN4cute5tupleIJNS5_1CILi1EEES8_S8_EEENS6_IJNS7_ILi128EEENS7_ILi96EEENS7_ILi192EEEEEELi128ENS_10bfloat16_tEfNS_4arch4Sm90ELb1ELb0ELb1ELb0ELb1ELb0ELb0ELb1ELb1ELb1ELb0ELb0EEENS1_21CollectiveEpilogueFwdINS6_IJSA_SA_SB_EEES9_SE_SG_Li256ELb0ELb1ELb0ELb0EEENS1_30DynamicPersistentTileSchedulerILi256ELi128ELb0ELb1ELb1EEEEEEEEEvNT_6ParamsE --------------------------
	.section	.text._ZN7cutlass13device_kernelIN5flash11enable_sm90INS1_16FlashAttnFwdSm90INS1_25CollectiveMainloopFwdSm90ILi2EN4cute5tupleIJNS5_1CILi1EEES8_S8_EEENS6_IJNS7_ILi128EEENS7_ILi96EEENS7_ILi192EEEEEELi128ENS_10bfloat16_tEfNS_4arch4Sm90ELb1ELb0ELb1ELb0ELb1ELb0ELb0ELb1ELb1ELb1ELb0ELb0EEENS1_21CollectiveEpilogueFwdINS6_IJSA_SA_SB_EEES9_SE_SG_Li256ELb0ELb1ELb0ELb0EEENS1_30DynamicPersistentTileSchedulerILi256ELi128ELb0ELb1ELb1EEEEEEEEEvNT_6ParamsE,"ax",@progbits
	.align	128
.text._ZN7cutlass13device_kernelIN5flash11enable_sm90INS1_16FlashAttnFwdSm90INS1_25CollectiveMainloopFwdSm90ILi2EN4cute5tupleIJNS5_1CILi1EEES8_S8_EEENS6_IJNS7_ILi128EEENS7_ILi96EEENS7_ILi192EEEEEELi128ENS_10bfloat16_tEfNS_4arch4Sm90ELb1ELb0ELb1ELb0ELb1ELb0ELb0ELb1ELb1ELb1ELb0ELb0EEENS1_21CollectiveEpilogueFwdINS6_IJSA_SA_SB_EEES9_SE_SG_Li256ELb0ELb1ELb0ELb0EEENS1_30DynamicPersistentTileSchedulerILi256ELi128ELb0ELb1ELb1EEEEEEEEEvNT_6ParamsE:
        .type           _ZN7cutlass13device_kernelIN5flash11enable_sm90INS1_16FlashAttnFwdSm90INS1_25CollectiveMainloopFwdSm90ILi2EN4cute5tupleIJNS5_1CILi1EEES8_S8_EEENS6_IJNS7_ILi128EEENS7_ILi96EEENS7_ILi192EEEEEELi128ENS_10bfloat16_tEfNS_4arch4Sm90ELb1ELb0ELb1ELb0ELb1ELb0ELb0ELb1ELb1ELb1ELb0ELb0EEENS1_21CollectiveEpilogueFwdINS6_IJSA_SA_SB_EEES9_SE_SG_Li256ELb0ELb1ELb0ELb0EEENS1_30DynamicPersistentTileSchedulerILi256ELi128ELb0ELb1ELb1EEEEEEEEEvNT_6ParamsE,@function
        .size           _ZN7cutlass13device_kernelIN5flash11enable_sm90INS1_16FlashAttnFwdSm90INS1_25CollectiveMainloopFwdSm90ILi2EN4cute5tupleIJNS5_1CILi1EEES8_S8_EEENS6_IJNS7_ILi128EEENS7_ILi96EEENS7_ILi192EEEEEELi128ENS_10bfloat16_tEfNS_4arch4Sm90ELb1ELb0ELb1ELb0ELb1ELb0ELb0ELb1ELb1ELb1ELb0ELb0EEENS1_21CollectiveEpilogueFwdINS6_IJSA_SA_SB_EEES9_SE_SG_Li256ELb0ELb1ELb0ELb0EEENS1_30DynamicPersistentTileSchedulerILi256ELi128ELb0ELb1ELb1EEEEEEEEEvNT_6ParamsE,(.L_x_15 - _ZN7cutlass13device_kernelIN5flash11enable_sm90INS1_16FlashAttnFwdSm90INS1_25CollectiveMainloopFwdSm90ILi2EN4cute5tupleIJNS5_1CILi1EEES8_S8_EEENS6_IJNS7_ILi128EEENS7_ILi96EEENS7_ILi192EEEEEELi128ENS_10bfloat16_tEfNS_4arch4Sm90ELb1ELb0ELb1ELb0ELb1ELb0ELb0ELb1ELb1ELb1ELb0ELb0EEENS1_21CollectiveEpilogueFwdINS6_IJSA_SA_SB_EEES9_SE_SG_Li256ELb0ELb1ELb0ELb0EEENS1_30DynamicPersistentTileSchedulerILi256ELi128ELb0ELb1ELb1EEEEEEEEEvNT_6ParamsE)
        .other          _ZN7cutlass13device_kernelIN5flash11enable_sm90INS1_16FlashAttnFwdSm90INS1_25CollectiveMainloopFwdSm90ILi2EN4cute5tupleIJNS5_1CILi1EEES8_S8_EEENS6_IJNS7_ILi128EEENS7_ILi96EEENS7_ILi192EEEEEELi128ENS_10bfloat16_tEfNS_4arch4Sm90ELb1ELb0ELb1ELb0ELb1ELb0ELb0ELb1ELb1ELb1ELb0ELb0EEENS1_21CollectiveEpilogueFwdINS6_IJSA_SA_SB_EEES9_SE_SG_Li256ELb0ELb1ELb0ELb0EEENS1_30DynamicPersistentTileSchedulerILi256ELi128ELb0ELb1ELb1EEEEEEEEEvNT_6ParamsE,@"STO_CUDA_ENTRY STV_DEFAULT"
_ZN7cutlass13device_kernelIN5flash11enable_sm90INS1_16FlashAttnFwdSm90INS1_25CollectiveMainloopFwdSm90ILi2EN4cute5tupleIJNS5_1CILi1EEES8_S8_EEENS6_IJNS7_ILi128EEENS7_ILi96EEENS7_ILi192EEEEEELi128ENS_10bfloat16_tEfNS_4arch4Sm90ELb1ELb0ELb1ELb0ELb1ELb0ELb0ELb1ELb1ELb1ELb0ELb0EEENS1_21CollectiveEpilogueFwdINS6_IJSA_SA_SB_EEES9_SE_SG_Li256ELb0ELb1ELb0ELb0EEENS1_30DynamicPersistentTileSchedulerILi256ELi128ELb0ELb1ELb1EEEEEEEEEvNT_6ParamsE:
[----:B------:R-:W-:Y:S01]  /*0000*/  LDC R1, c[0x0][0x37c] ;  /* 0x0000df00ff017b82 */ /* 0x000fe20000000800 */
[----:B------:R-:W-:Y:S05]  /*0010*/  EXIT ;  /* 0x000000000000794d */ /* 0x000fea0003800000 */
.L_x_6:
        /* <DEDUP_REMOVED lines=14> */
.L_x_15:


//--------------------- .text._ZN7cutlass13device_kernelIN5flash11enable_sm90INS1_16FlashAttnFwdSm90INS1_25CollectiveMainloopFwdSm90ILi2EN4cute5tupleIJNS5_1CILi1EEES8_S8_EEENS6_IJNS7_ILi128EEENS7_ILi96EEENS7_ILi192EEEEEELi128ENS_10bfloat16_tEfNS_4arch4Sm90ELb1ELb0ELb1ELb1ELb1ELb0ELb0ELb1ELb1ELb1ELb0ELb0EEENS1_21CollectiveEpilogueFwdINS6_IJSA_SA_SB_EEES9_SE_SG_Li256ELb1ELb1ELb0ELb0EEENS1_36VarlenDynamicPersistentTileSchedulerILi128ELi96ELi256ELi128ELb0ELb1ELb1ELb1ELb1ELb1EEEEEEEEEvNT_6ParamsE --------------------------
	.section	.text._ZN7cutlass13device_kernelIN5flash11enable_sm90INS1_16FlashAttnFwdSm90INS1_25CollectiveMainloopFwdSm90ILi2EN4cute5tupleIJNS5_1CILi1EEES8_S8_EEENS6_IJNS7_ILi128EEENS7_ILi96EEENS7_ILi192EEEEEELi128ENS_10bfloat16_tEfNS_4arch4Sm90ELb1ELb0ELb1ELb1ELb1ELb0ELb0ELb1ELb1ELb1ELb0ELb0EEENS1_21CollectiveEpilogueFwdINS6_IJSA_SA_SB_EEES9_SE_SG_Li256ELb1ELb1ELb0ELb0EEENS1_36VarlenDynamicPersistentTileSchedulerILi128ELi96ELi256ELi128ELb0ELb1ELb1ELb1ELb1ELb1EEEEEEEEEvNT_6ParamsE,"ax",@progbits
	.align	128
.text._ZN7cutlass13device_kernelIN5flash11enable_sm90INS1_16FlashAttnFwdSm90INS1_25CollectiveMainloopFwdSm90ILi2EN4cute5tupleIJNS5_1CILi1EEES8_S8_EEENS6_IJNS7_ILi128EEENS7_ILi96EEENS7_ILi192EEEEEELi128ENS_10bfloat16_tEfNS_4arch4Sm90ELb1ELb0ELb1ELb1ELb1ELb0ELb0ELb1ELb1ELb1ELb0ELb0EEENS1_21CollectiveEpilogueFwdINS6_IJSA_SA_SB_EEES9_SE_SG_Li256ELb1ELb1ELb0ELb0EEENS1_36VarlenDynamicPersistentTileSchedulerILi128ELi96ELi256ELi128ELb0ELb1ELb1ELb1ELb1ELb1EEEEEEEEEvNT_6ParamsE:
        .type           _ZN7cutlass13device_kernelIN5flash11enable_sm90INS1_16FlashAttnFwdSm90INS1_25CollectiveMainloopFwdSm90ILi2EN4cute5tupleIJNS5_1CILi1EEES8_S8_EEENS6_IJNS7_ILi128EEENS7_ILi96EEENS7_ILi192EEEEEELi128ENS_10bfloat16_tEfNS_4arch4Sm90ELb1ELb0ELb1ELb1ELb1ELb0ELb0ELb1ELb1ELb1ELb0ELb0EEENS1_21CollectiveEpilogueFwdINS6_IJSA_SA_SB_EEES9_SE_SG_Li256ELb1ELb1ELb0ELb0EEENS1_36VarlenDynamicPersistentTileSchedulerILi128ELi96ELi256ELi128ELb0ELb1ELb1ELb1ELb1ELb1EEEEEEEEEvNT_6ParamsE,@function
        .size           _ZN7cutlass13device_kernelIN5flash11enable_sm90INS1_16FlashAttnFwdSm90INS1_25CollectiveMainloopFwdSm90ILi2EN4cute5tupleIJNS5_1CILi1EEES8_S8_EEENS6_IJNS7_ILi128EEENS7_ILi96EEENS7_ILi192EEEEEELi128ENS_10bfloat16_tEfNS_4arch4Sm90ELb1ELb0ELb1ELb1ELb1ELb0ELb0ELb1ELb1ELb1ELb0ELb0EEENS1_21CollectiveEpilogueFwdINS6_IJSA_SA_SB_EEES9_SE_SG_Li256ELb1ELb1ELb0ELb0EEENS1_36VarlenDynamicPersistentTileSchedulerILi128ELi96ELi256ELi128ELb0ELb1ELb1ELb1ELb1ELb1EEEEEEEEEvNT_6ParamsE,(.L_x_16 - _ZN7cutlass13device_kernelIN5flash11enable_sm90INS1_16FlashAttnFwdSm90INS1_25CollectiveMainloopFwdSm90ILi2EN4cute5tupleIJNS5_1CILi1EEES8_S8_EEENS6_IJNS7_ILi128EEENS7_ILi96EEENS7_ILi192EEEEEELi128ENS_10bfloat16_tEfNS_4arch4Sm90ELb1ELb0ELb1ELb1ELb1ELb0ELb0ELb1ELb1ELb1ELb0ELb0EEENS1_21CollectiveEpilogueFwdINS6_IJSA_SA_SB_EEES9_SE_SG_Li256ELb1ELb1ELb0ELb0EEENS1_36VarlenDynamicPersistentTileSchedulerILi128ELi96ELi256ELi128ELb0ELb1ELb1ELb1ELb1ELb1EEEEEEEEEvNT_6ParamsE)
        .other          _ZN7cutlass13device_kernelIN5flash11enable_sm90INS1_16FlashAttnFwdSm90INS1_25CollectiveMainloopFwdSm90ILi2EN4cute5tupleIJNS5_1CILi1EEES8_S8_EEENS6_IJNS7_ILi128EEENS7_ILi96EEENS7_ILi192EEEEEELi128ENS_10bfloat16_tEfNS_4arch4Sm90ELb1ELb0ELb1ELb1ELb1ELb0ELb0ELb1ELb1ELb1ELb0ELb0EEENS1_21CollectiveEpilogueFwdINS6_IJSA_SA_SB_EEES9_SE_SG_Li256ELb1ELb1ELb0ELb0EEENS1_36VarlenDynamicPersistentTileSchedulerILi128ELi96ELi256ELi128ELb0ELb1ELb1ELb1ELb1ELb1EEEEEEEEEvNT_6ParamsE,@"STO_CUDA_ENTRY STV_DEFAULT"
_ZN7cutlass13device_kernelIN5flash11enable_sm90INS1_16FlashAttnFwdSm90INS1_25CollectiveMainloopFwdSm90ILi2EN4cute5tupleIJNS5_1CILi1EEES8_S8_EEENS6_IJNS7_ILi128EEENS7_ILi96EEENS7_ILi192EEEEEELi128ENS_10bfloat16_tEfNS_4arch4Sm90ELb1ELb0ELb1ELb1ELb1ELb0ELb0ELb1ELb1ELb1ELb0ELb0EEENS1_21CollectiveEpilogueFwdINS6_IJSA_SA_SB_EEES9_SE_SG_Li256ELb1ELb1ELb0ELb0EEENS1_36VarlenDynamicPersistentTileSchedulerILi128ELi96ELi256ELi128ELb0ELb1ELb1ELb1ELb1ELb1EEEEEEEEEvNT_6ParamsE:
[----:B------:R-:W-:Y:S01]  /*0000*/  LDC R1, c[0x0][0x37c] ;  /* 0x0000df00ff017b82 */ /* 0x000fe20000000800 */
[----:B------:R-:W-:Y:S05]  /*0010*/  EXIT ;  /* 0x000000000000794d */ /* 0x000fea0003800000 */
.L_x_7:
        /* <DEDUP_REMOVED lines=14> */
.L_x_16:


//--------------------- .text._ZN7cutlass13device_kernelIN5flash11enable_sm90INS1_16FlashAttnFwdSm90INS1_25CollectiveMainloopFwdSm90ILi2EN4cute5tupleIJNS5_1CILi1EEES8_S8_EEENS6_IJNS7_ILi128EEENS7_ILi96EEENS7_ILi192EEEEEELi128ENS_10bfloat16_tEfNS_4arch4Sm90ELb1ELb0ELb1ELb1ELb1ELb1ELb0ELb1ELb1ELb1ELb0ELb0EEENS1_21CollectiveEpilogueFwdINS6_IJSA_SA_SB_EEES9_SE_SG_Li256ELb1ELb1ELb0ELb0EEENS1_36VarlenDynamicPersistentTileSchedulerILi128ELi96ELi256ELi128ELb0ELb1ELb1ELb1ELb1ELb1EEEEEEEEEvNT_6ParamsE --------------------------
	.section	.text._ZN7cutlass13device_kernelIN5flash11enable_sm90INS1_16FlashAttnFwdSm90INS1_25CollectiveMainloopFwdSm90ILi2EN4cute5tupleIJNS5_1CILi1EEES8_S8_EEENS6_IJNS7_ILi128EEENS7_ILi96EEENS7_ILi192EEEEEELi128ENS_10bfloat16_tEfNS_4arch4Sm90ELb1ELb0ELb1ELb1ELb1ELb1ELb0ELb1ELb1ELb1ELb0ELb0EEENS1_21CollectiveEpilogueFwdINS6_IJSA_SA_SB_EEES9_SE_SG_Li256ELb1ELb1ELb0ELb0EEENS1_36VarlenDynamicPersistentTileSchedulerILi128ELi96ELi256ELi128ELb0ELb1ELb1ELb1ELb1ELb1EEEEEEEEEvNT_6ParamsE,"ax",@progbits
	.align	128
.text._ZN7cutlass13device_kernelIN5flash11enable_sm90INS1_16FlashAttnFwdSm90INS1_25CollectiveMainloopFwdSm90ILi2EN4cute5tupleIJNS5_1CILi1EEES8_S8_EEENS6_IJNS7_ILi128EEENS7_ILi96EEENS7_ILi192EEEEEELi128ENS_10bfloat16_tEfNS_4arch4Sm90ELb1ELb0ELb1ELb1ELb1ELb1ELb0ELb1ELb1ELb1ELb0ELb0EEENS1_21CollectiveEpilogueFwdINS6_IJSA_SA_SB_EEES9_SE_SG_Li256ELb1ELb1ELb0ELb0EEENS1_36VarlenDynamicPersistentTileSchedulerILi128ELi96ELi256ELi128ELb0ELb1ELb1ELb1ELb1ELb1EEEEEEEEEvNT_6ParamsE:
        .type           _ZN7cutlass13device_kernelIN5flash11enable_sm90INS1_16FlashAttnFwdSm90INS1_25CollectiveMainloopFwdSm90ILi2EN4cute5tupleIJNS5_1CILi1EEES8_S8_EEENS6_IJNS7_ILi128EEENS7_ILi96EEENS7_ILi192EEEEEELi128ENS_10bfloat16_tEfNS_4arch4Sm90ELb1ELb0ELb1ELb1ELb1ELb1ELb0ELb1ELb1ELb1ELb0ELb0EEENS1_21CollectiveEpilogueFwdINS6_IJSA_SA_SB_EEES9_SE_SG_Li256ELb1ELb1ELb0ELb0EEENS1_36VarlenDynamicPersistentTileSchedulerILi128ELi96ELi256ELi128ELb0ELb1ELb1ELb1ELb1ELb1EEEEEEEEEvNT_6ParamsE,@function
        .size           _ZN7cutlass13device_kernelIN5flash11enable_sm90INS1_16FlashAttnFwdSm90INS1_25CollectiveMainloopFwdSm90ILi2EN4cute5tupleIJNS5_1CILi1EEES8_S8_EEENS6_IJNS7_ILi128EEENS7_ILi96EEENS7_ILi192EEEEEELi128ENS_10bfloat16_tEfNS_4arch4Sm90ELb1ELb0ELb1ELb1ELb1ELb1ELb0ELb1ELb1ELb1ELb0ELb0EEENS1_21CollectiveEpilogueFwdINS6_IJSA_SA_SB_EEES9_SE_SG_Li256ELb1ELb1ELb0ELb0EEENS1_36VarlenDynamicPersistentTileSchedulerILi128ELi96ELi256ELi128ELb0ELb1ELb1ELb1ELb1ELb1EEEEEEEEEvNT_6ParamsE,(.L_x_17 - _ZN7cutlass13device_kernelIN5flash11enable_sm90INS1_16FlashAttnFwdSm90INS1_25CollectiveMainloopFwdSm90ILi2EN4cute5tupleIJNS5_1CILi1EEES8_S8_EEENS6_IJNS7_ILi128EEENS7_ILi96EEENS7_ILi192EEEEEELi128ENS_10bfloat16_tEfNS_4arch4Sm90ELb1ELb0ELb1ELb1ELb1ELb1ELb0ELb1ELb1ELb1ELb0ELb0EEENS1_21CollectiveEpilogueFwdINS6_IJSA_SA_SB_EEES9_SE_SG_Li256ELb1ELb1ELb0ELb0EEENS1_36VarlenDynamicPersistentTileSchedulerILi128ELi96ELi256ELi128ELb0ELb1ELb1ELb1ELb1ELb1EEEEEEEEEvNT_6ParamsE)
        .other          _ZN7cutlass13device_kernelIN5flash11enable_sm90INS1_16FlashAttnFwdSm90INS1_25CollectiveMainloopFwdSm90ILi2EN4cute5tupleIJNS5_1CILi1EEES8_S8_EEENS6_IJNS7_ILi128EEENS7_ILi96EEENS7_ILi192EEEEEELi128ENS_10bfloat16_tEfNS_4arch4Sm90ELb1ELb0ELb1ELb1ELb1ELb1ELb0ELb1ELb1ELb1ELb0ELb0EEENS1_21CollectiveEpilogueFwdINS6_IJSA_SA_SB_EEES9_SE_SG_Li256ELb1ELb1ELb0ELb0EEENS1_36VarlenDynamicPersistentTileSchedulerILi128ELi96ELi256ELi128ELb0ELb1ELb1ELb1ELb1ELb1EEEEEEEEEvNT_6ParamsE,@"STO_CUDA_ENTRY STV_DEFAULT"
_ZN7cutlass13device_kernelIN5flash11enable_sm90INS1_16FlashAttnFwdSm90INS1_25CollectiveMainloopFwdSm90ILi2EN4cute5tupleIJNS5_1CILi1EEES8_S8_EEENS6_IJNS7_ILi128EEENS7_ILi96EEENS7_ILi192EEEEEELi128ENS_10bfloat16_tEfNS_4arch4Sm90ELb1ELb0ELb1ELb1ELb1ELb1ELb0ELb1ELb1ELb1ELb0ELb0EEENS1_21CollectiveEpilogueFwdINS6_IJSA_SA_SB_EEES9_SE_SG_Li256ELb1ELb1ELb0ELb0EEENS1_36VarlenDynamicPersistentTileSchedulerILi128ELi96ELi256ELi128ELb0ELb1ELb1ELb1ELb1ELb1EEEEEEEEEvNT_6ParamsE:
[----:B------:R-:W-:Y:S01]  /*0000*/  LDC R1, c[0x0][0x37c] ;  /* 0x0000df00ff017b82 */ /* 0x000fe20000000800 */
[----:B------:R-:W-:Y:S05]  /*0010*/  EXIT ;  /* 0x000000000000794d */ /* 0x000fea0003800000 */
.L_x_8:
        /* <DEDUP_REMOVED lines=14> */
.L_x_17:


//--------------------- .nv.shared.reserved.0     --------------------------
	.section	.nv.shared.reserved.0,"aw",@nobits
	.weak		__nv_reservedSMEM_offset_0_alias
	.size		__nv_reservedSMEM_offset_0_alias, 0, 64
	.other		__nv_reservedSMEM_offset_0_alias,@"STO_CUDA_RESERVED_SHARED STV_DEFAULT"
__nv_reservedSMEM_offset_0_alias:
	.zero		0
	.zero		64


//--------------------- .nv.global                --------------------------
	.section	.nv.global,"aw",@nobits
.nv.global:
	.type		_ZN84_INTERNAL_3aed1491_48_flash_fwd_hdim192_128_bf16_paged_softcap_sm90_cu_f3e6f9ee_30164cute1_E,@object
	.size		_ZN84_INTERNAL_3aed1491_48_flash_fwd_hdim192_128_bf16_paged_softcap_sm90_cu_f3e6f9ee_30164cute1_E,(_ZN84_INTERNAL_3aed1491_48_flash_fwd_hdim192_128_bf16_paged_softcap_sm90_cu_f3e6f9ee_30164cuda3std3__45__cpo6cbeginE - _ZN84_INTERNAL_3aed1491_48_flash_fwd_hdim192_128_bf16_paged_softcap_sm90_cu_f3e6f9ee_30164cute1_E)
_ZN84_INTERNAL_3aed1491_48_flash_fwd_hdim192_128_bf16_paged_softcap_sm90_cu_f3e6f9ee_30164cute1_E:
	.zero		1
	.type		_ZN84_INTERNAL_3aed1491_48_flash_fwd_hdim192_128_bf16_paged_softcap_sm90_cu_f3e6f9ee_30164cuda3std3__45__cpo6cbeginE,@object
	.size		_ZN84_INTERNAL_3aed1491_48_flash_fwd_hdim192_128_bf16_paged_softcap_sm90_cu_f3e6f9ee_30164cuda3std3__45__cpo6cbeginE,(_ZN84_INTERNAL_3aed1491_48_flash_fwd_hdim192_128_bf16_paged_softcap_sm90_cu_f3e6f9ee_30164cuda3std3__48in_placeE - _ZN84_INTERNAL_3aed1491_48_flash_fwd_hdim192_128_bf16_paged_softcap_sm90_cu_f3e6f9ee_30164cuda3std3__45__cpo6cbeginE)
_ZN84_INTERNAL_3aed1491_48_flash_fwd_hdim192_128_bf16_paged_softcap_sm90_cu_f3e6f9ee_30164cuda3std3__45__cpo6cbeginE:
	.zero		1
	.type		_ZN84_INTERNAL_3aed1491_48_flash_fwd_hdim192_128_bf16_paged_softcap_sm90_cu_f3e6f9ee_30164cuda3std3__48in_placeE,@object
	.size		_ZN84_INTERNAL_3aed1491_48_flash_fwd_hdim192_128_bf16_paged_softcap_sm90_cu_f3e6f9ee_30164cuda3std3__48in_placeE,(_ZN84_INTERNAL_3aed1491_48_flash_fwd_hdim192_128_bf16_paged_softcap_sm90_cu_f3e6f9ee_30164cuda3std6ranges3__45__cpo9iter_moveE - _ZN84_INTERNAL_3aed1491_48_flash_fwd_hdim192_128_bf16_paged_softcap_sm90_cu_f3e6f9ee_30164cuda3std3__48in_placeE)
_ZN84_INTERNAL_3aed1491_48_flash_fwd_hdim192_128_bf16_paged_softcap_sm90_cu_f3e6f9ee_30164cuda3std3__48in_placeE:
	.zero		1
	.type		_ZN84_INTERNAL_3aed1491_48_flash_fwd_hdim192_128_bf16_paged_softcap_sm90_cu_f3e6f9ee_30164cuda3std6ranges3__45__cpo9iter_moveE,@object
	.size		_ZN84_INTERNAL_3aed1491_48_flash_fwd_hdim192_128_bf16_paged_softcap_sm90_cu_f3e6f9ee_30164cuda3std6ranges3__45__cpo9iter_moveE,(_ZN84_INTERNAL_3aed1491_48_flash_fwd_hdim192_128_bf16_paged_softcap_sm90_cu_f3e6f9ee_30164cuda3std3__45__cpo5beginE - _ZN84_INTERNAL_3aed1491_48_flash_fwd_hdim192_128_bf16_paged_softcap_sm90_cu_f3e6f9ee_30164cuda3std6ranges3__45__cpo9iter_moveE)
_ZN84_INTERNAL_3aed1491_48_flash_fwd_hdim192_128_bf16_paged_softcap_sm90_cu_f3e6f9ee_30164cuda3std6ranges3__45__cpo9iter_moveE:
	.zero		1
	.type		_ZN84_INTERNAL_3aed1491_48_flash_fwd_hdim192_128_bf16_paged_softcap_sm90_cu_f3e6f9ee_30164cuda3std3__45__cpo5beginE,@object
	.size		_ZN84_INTERNAL_3aed1491_48_flash_fwd_hdim192_128_bf16_paged_softcap_sm90_cu_f3e6f9ee_30164cuda3std3__45__cpo5beginE,(_ZN84_INTERNAL_3aed1491_48_flash_fwd_hdim192_128_bf16_paged_softcap_sm90_cu_f3e6f9ee_30164cuda3std3__486_GLOBAL__N__3aed1491_48_flash_fwd_hdim192_128_bf16_paged_softcap_sm90_cu_f3e6f9ee_30166ignoreE - _ZN84_INTERNAL_3aed1491_48_flash_fwd_hdim192_128_bf16_paged_softcap_sm90_cu_f3e6f9ee_30164cuda3std3__45__cpo5beginE)
_ZN84_INTERNAL_3aed1491_48_flash_fwd_hdim192_128_bf16_paged_softcap_sm90_cu_f3e6f9ee_30164cuda3std3__45__cpo5beginE:
	.zero		1
	.type		_ZN84_INTERNAL_3aed1491_48_flash_fwd_hdim192_128_bf16_paged_softcap_sm90_cu_f3e6f9ee_30164cuda3std3__486_GLOBAL__N__3aed1491_48_flash_fwd_hdim192_128_bf16_paged_softcap_sm90_cu_f3e6f9ee_30166ignoreE,@object
	.size		_ZN84_INTERNAL_3aed1491_48_flash_fwd_hdim192_128_bf16_paged_softcap_sm90_cu_f3e6f9ee_30164cuda3std3__486_GLOBAL__N__3aed1491_48_flash_fwd_hdim192_128_bf16_paged_softcap_sm90_cu_f3e6f9ee_30166ignoreE,(_ZN84_INTERNAL_3aed1491_48_flash_fwd_hdim192_128_bf16_paged_softcap_sm90_cu_f3e6f9ee_30164cute7productE - _ZN84_INTERNAL_3aed1491_48_flash_fwd_hdim192_128_bf16_paged_softcap_sm90_cu_f3e6f9ee_30164cuda3std3__486_GLOBAL__N__3aed1491_48_flash_fwd_hdim192_128_bf16_paged_softcap_sm90_cu_f3e6f9ee_30166ignoreE)
_ZN84_INTERNAL_3aed1491_48_flash_fwd_hdim192_128_bf16_paged_softcap_sm90_cu_f3e6f9ee_30164cuda3std3__486_GLOBAL__N__3aed1491_48_flash_fwd_hdim192_128_bf16_paged_softcap_sm90_cu_f3e6f9ee_30166ignoreE:
	.zero		1
	.type		_ZN84_INTERNAL_3aed1491_48_flash_fwd_hdim192_128_bf16_paged_softcap_sm90_cu_f3e6f9ee_30164cute7productE,@object
	.size		_ZN84_INTERNAL_3aed1491_48_flash_fwd_hdim192_128_bf16_paged_softcap_sm90_cu_f3e6f9ee_30164cute7productE,(_ZN84_INTERNAL_3aed1491_48_flash_fwd_hdim192_128_bf16_paged_softcap_sm90_cu_f3e6f9ee_30164cuda3std3__45__cpo3endE - _ZN84_INTERNAL_3aed1491_48_flash_fwd_hdim192_128_bf16_paged_softcap_sm90_cu_f3e6f9ee_30164cute7productE)
_ZN84_INTERNAL_3aed1491_48_flash_fwd_hdim192_128_bf16_paged_softcap_sm90_cu_f3e6f9ee_30164cute7productE:
	.zero		1
	.type		_ZN84_INTERNAL_3aed1491_48_flash_fwd_hdim192_128_bf16_paged_softcap_sm90_cu_f3e6f9ee_30164cuda3std3__45__cpo3endE,@object
	.size		_ZN84_INTERNAL_3aed1491_48_flash_fwd_hdim192_128_bf16_paged_softcap_sm90_cu_f3e6f9ee_30164cuda3std3__45__cpo3endE,(_ZN84_INTERNAL_3aed1491_48_flash_fwd_hdim192_128_bf16_paged_softcap_sm90_cu_f3e6f9ee_30164cuda3std3__419piecewise_constructE - _ZN84_INTERNAL_3aed1491_48_flash_fwd_hdim192_128_bf16_paged_softcap_sm90_cu_f3e6f9ee_30164cuda3std3__45__cpo3endE)
_ZN84_INTERNAL_3aed1491_48_flash_fwd_hdim192_128_bf16_paged_softcap_sm90_cu_f3e6f9ee_30164cuda3std3__45__cpo3endE:
	.zero		1
	.type		_ZN84_INTERNAL_3aed1491_48_flash_fwd_hdim192_128_bf16_paged_softcap_sm90_cu_f3e6f9ee_30164cuda3std3__419piecewise_constructE,@object
	.size		_ZN84_INTERNAL_3aed1491_48_flash_fwd_hdim192_128_bf16_paged_softcap_sm90_cu_f3e6f9ee_30164cuda3std3__419piecewise_constructE,(_ZN84_INTERNAL_3aed1491_48_flash_fwd_hdim192_128_bf16_paged_softcap_sm90_cu_f3e6f9ee_30164cuda3std3__45__cpo4cendE - _ZN84_INTERNAL_3aed1491_48_flash_fwd_hdim192_128_bf16_paged_softcap_sm90_cu_f3e6f9ee_30164cuda3std3__419piecewise_constructE)
_ZN84_INTERNAL_3aed1491_48_flash_fwd_hdim192_128_bf16_paged_softcap_sm90_cu_f3e6f9ee_30164cuda3std3__419piecewise_constructE:
	.zero		1
	.type		_ZN84_INTERNAL_3aed1491_48_flash_fwd_hdim192_128_bf16_paged_softcap_sm90_cu_f3e6f9ee_30164cuda3std3__45__cpo4cendE,@object
	.size		_ZN84_INTERNAL_3aed1491_48_flash_fwd_hdim192_128_bf16_paged_softcap_sm90_cu_f3e6f9ee_30164cuda3std3__45__cpo4cendE,(_ZN84_INTERNAL_3aed1491_48_flash_fwd_hdim192_128_bf16_paged_softcap_sm90_cu_f3e6f9ee_30164cuda3std6ranges3__45__cpo4swapE - _ZN84_INTERNAL_3aed1491_48_flash_fwd_hdim192_128_bf16_paged_softcap_sm90_cu_f3e6f9ee_30164cuda3std3__45__cpo4cendE)
_ZN84_INTERNAL_3aed1491_48_flash_fwd_hdim192_128_bf16_paged_softcap_sm90_cu_f3e6f9ee_30164cuda3std3__45__cpo4cendE:
	.zero		1
	.type		_ZN84_INTERNAL_3aed1491_48_flash_fwd_hdim192_128_bf16_paged_softcap_sm90_cu_f3e6f9ee_30164cuda3std6ranges3__45__cpo4swapE,@object
	.size		_ZN84_INTERNAL_3aed1491_48_flash_fwd_hdim192_128_bf16_paged_softcap_sm90_cu_f3e6f9ee_30164cuda3std6ranges3__45__cpo4swapE,(.L_7 - _ZN84_INTERNAL_3aed1491_48_flash_fwd_hdim192_128_bf16_paged_softcap_sm90_cu_f3e6f9ee_30164cuda3std6ranges3__45__cpo4swapE)
_ZN84_INTERNAL_3aed1491_48_flash_fwd_hdim192_128_bf16_paged_softcap_sm90_cu_f3e6f9ee_30164cuda3std6ranges3__45__cpo4swapE:
	.zero		1
.L_7:


//--------------------- .nv.constant0._ZN7cutlass13device_kernelIN5flash11enable_sm90INS1_16FlashAttnFwdSm90INS1_25CollectiveMainloopFwdSm90ILi2EN4cute5tupleIJNS5_1CILi1EEES8_S8_EEENS6_IJNS7_ILi128EEENS7_ILi96EEENS7_ILi192EEEEEELi128ENS_10bfloat16_tEfNS_4arch4Sm90ELb0ELb0ELb1ELb0ELb1ELb0ELb0ELb1ELb1ELb1ELb0ELb0EEENS1_21CollectiveEpilogueFwdINS6_IJSA_SA_SB_EEES9_SE_SG_Li256ELb0ELb1ELb0ELb0EEENS1_29StaticPersistentTileSchedulerILb0EEEEEEEEEvNT_6ParamsE --------------------------
	.section	.nv.constant0._ZN7cutlass13device_kernelIN5flash11enable_sm90INS1_16FlashAttnFwdSm90INS1_25CollectiveMainloopFwdSm90ILi2EN4cute5tupleIJNS5_1CILi1EEES8_S8_EEENS6_IJNS7_ILi128EEENS7_ILi96EEENS7_ILi192EEEEEELi128ENS_10bfloat16_tEfNS_4arch4Sm90ELb0ELb0ELb1ELb0ELb1ELb0ELb0ELb1ELb1ELb1ELb0ELb0EEENS1_21CollectiveEpilogueFwdINS6_IJSA_SA_SB_EEES9_SE_SG_Li256ELb0ELb1ELb0ELb0EEENS1_29StaticPersistentTileSchedulerILb0EEEEEEEEEvNT_6ParamsE,"a",@progbits
	.sectionflags	@""
	.align	4
.nv.constant0._ZN7cutlass13device_kernelIN5flash11enable_sm90INS1_16FlashAttnFwdSm90INS1_25CollectiveMainloopFwdSm90ILi2EN4cute5tupleIJNS5_1CILi1EEES8_S8_EEENS6_IJNS7_ILi128EEENS7_ILi96EEENS7_ILi192EEEEEELi128ENS_10bfloat16_tEfNS_4arch4Sm90ELb0ELb0ELb1ELb0ELb1ELb0ELb0ELb1ELb1ELb1ELb0ELb0EEENS1_21CollectiveEpilogueFwdINS6_IJSA_SA_SB_EEES9_SE_SG_Li256ELb0ELb1ELb0ELb0EEENS1_29StaticPersistentTileSchedulerILb0EEEEEEEEEvNT_6ParamsE:
	.zero		3456


//--------------------- .nv.constant0._ZN7cutlass13device_kernelIN5flash11enable_sm90INS1_16FlashAttnFwdSm90INS1_25CollectiveMainloopFwdSm90ILi2EN4cute5tupleIJNS5_1CILi1EEES8_S8_EEENS6_IJNS7_ILi128EEENS7_ILi96EEENS7_ILi192EEEEEELi128ENS_10bfloat16_tEfNS_4arch4Sm90ELb0ELb0ELb1ELb1ELb1ELb0ELb0ELb1ELb1ELb1ELb0ELb0EEENS1_21CollectiveEpilogueFwdINS6_IJSA_SA_SB_EEES9_SE_SG_Li256ELb1ELb1ELb0ELb0EEENS1_36VarlenDynamicPersistentTileSchedulerILi128ELi96ELi256ELi128ELb0ELb1ELb1ELb0ELb1ELb1EEEEEEEEEvNT_6ParamsE --------------------------
	.section	.nv.constant0._ZN7cutlass13device_kernelIN5flash11enable_sm90INS1_16FlashAttnFwdSm90INS1_25CollectiveMainloopFwdSm90ILi2EN4cute5tupleIJNS5_1CILi1EEES8_S8_EEENS6_IJNS7_ILi128EEENS7_ILi96EEENS7_ILi192EEEEEELi128ENS_10bfloat16_tEfNS_4arch4Sm90ELb0ELb0ELb1ELb1ELb1ELb0ELb0ELb1ELb1ELb1ELb0ELb0EEENS1_21CollectiveEpilogueFwdINS6_IJSA_SA_SB_EEES9_SE_SG_Li256ELb1ELb1ELb0ELb0EEENS1_36VarlenDynamicPersistentTileSchedulerILi128ELi96ELi256ELi128ELb0ELb1ELb1ELb0ELb1ELb1EEEEEEEEEvNT_6ParamsE,"a",@progbits
	.sectionflags	@""
	.align	4
.nv.constant0._ZN7cutlass13device_kernelIN5flash11enable_sm90INS1_16FlashAttnFwdSm90INS1_25CollectiveMainloopFwdSm90ILi2EN4cute5tupleIJNS5_1CILi1EEES8_S8_EEENS6_IJNS7_ILi128EEENS7_ILi96EEENS7_ILi192EEEEEELi128ENS_10bfloat16_tEfNS_4arch4Sm90ELb0ELb0ELb1ELb1ELb1ELb0ELb0ELb1ELb1ELb1ELb0ELb0EEENS1_21CollectiveEpilogueFwdINS6_IJSA_SA_SB_EEES9_SE_SG_Li256ELb1ELb1ELb0ELb0EEENS1_36VarlenDynamicPersistentTileSchedulerILi128ELi96ELi256ELi128ELb0ELb1ELb1ELb0ELb1ELb1EEEEEEEEEvNT_6ParamsE:
	.zero		3584


//--------------------- .nv.constant0._ZN7cutlass13device_kernelIN5flash11enable_sm90INS1_16FlashAttnFwdSm90INS1_25CollectiveMainloopFwdSm90ILi2EN4cute5tupleIJNS5_1CILi1EEES8_S8_EEENS6_IJNS7_ILi128EEENS7_ILi96EEENS7_ILi192EEEEEELi128ENS_10bfloat16_tEfNS_4arch4Sm90ELb0ELb0ELb1ELb1ELb1ELb1ELb0ELb1ELb1ELb1ELb0ELb0EEENS1_21CollectiveEpilogueFwdINS6_IJSA_SA_SB_EEES9_SE_SG_Li256ELb1ELb1ELb0ELb0EEENS1_36VarlenDynamicPersistentTileSchedulerILi128ELi96ELi256ELi128ELb0ELb1ELb1ELb0ELb1ELb1EEEEEEEEEvNT_6ParamsE --------------------------
	.section	.nv.constant0._ZN7cutlass13device_kernelIN5flash11enable_sm90INS1_16FlashAttnFwdSm90INS1_25CollectiveMainloopFwdSm90ILi2EN4cute5tupleIJNS5_1CILi1EEES8_S8_EEENS6_IJNS7_ILi128EEENS7_ILi96EEENS7_ILi192EEEEEELi128ENS_10bfloat16_tEfNS_4arch4Sm90ELb0ELb0ELb1ELb1ELb1ELb1ELb0ELb1ELb1ELb1ELb0ELb0EEENS1_21CollectiveEpilogueFwdINS6_IJSA_SA_SB_EEES9_SE_SG_Li256ELb1ELb1ELb0ELb0EEENS1_36VarlenDynamicPersistentTileSchedulerILi128ELi96ELi256ELi128ELb0ELb1ELb1ELb0ELb1ELb1EEEEEEEEEvNT_6ParamsE,"a",@progbits
	.sectionflags	@""
	.align	4
.nv.constant0._ZN7cutlass13device_kernelIN5flash11enable_sm90INS1_16FlashAttnFwdSm90INS1_25CollectiveMainloopFwdSm90ILi2EN4cute5tupleIJNS5_1CILi1EEES8_S8_EEENS6_IJNS7_ILi128EEENS7_ILi96EEENS7_ILi192EEEEEELi128ENS_10bfloat16_tEfNS_4arch4Sm90ELb0ELb0ELb1ELb1ELb1ELb1ELb0ELb1ELb1ELb1ELb0ELb0EEENS1_21CollectiveEpilogueFwdINS6_IJSA_SA_SB_EEES9_SE_SG_Li256ELb1ELb1ELb0ELb0EEENS1_36VarlenDynamicPersistentTileSchedulerILi128ELi96ELi256ELi128ELb0ELb1ELb1ELb0ELb1ELb1EEEEEEEEEvNT_6ParamsE:
	.zero		3584


//--------------------- .nv.constant0._ZN7cutlass13device_kernelIN5flash11enable_sm90INS1_16FlashAttnFwdSm90INS1_25CollectiveMainloopFwdSm90ILi2EN4cute5tupleIJNS5_1CILi1EEES8_S8_EEENS6_IJNS7_ILi128EEENS7_ILi96EEENS7_ILi192EEEEEELi128ENS_10bfloat16_tEfNS_4arch4Sm90ELb0ELb1ELb1ELb0ELb1ELb0ELb0ELb1ELb1ELb1ELb0ELb0EEENS1_21CollectiveEpilogueFwdINS6_IJSA_SA_SB_EEES9_SE_SG_Li256ELb0ELb1ELb0ELb0EEENS1_30DynamicPersistentTileSchedulerILi256ELi128ELb0ELb1ELb1EEEEEEEEEvNT_6ParamsE --------------------------
	.section	.nv.constant0._ZN7cutlass13device_kernelIN5flash11enable_sm90INS1_16FlashAttnFwdSm90INS1_25CollectiveMainloopFwdSm90ILi2EN4cute5tupleIJNS5_1CILi1EEES8_S8_EEENS6_IJNS7_ILi128EEENS7_ILi96EEENS7_ILi192EEEEEELi128ENS_10bfloat16_tEfNS_4arch4Sm90ELb0ELb1ELb1ELb0ELb1ELb0ELb0ELb1ELb1ELb1ELb0ELb0EEENS1_21CollectiveEpilogueFwdINS6_IJSA_SA_SB_EEES9_SE_SG_Li256ELb0ELb1ELb0ELb0EEENS1_30DynamicPersistentTileSchedulerILi256ELi128ELb0ELb1ELb1EEEEEEEEEvNT_6ParamsE,"a",@progbits
	.sectionflags	@""
	.align	4
.nv.constant0._ZN7cutlass13device_kernelIN5flash11enable_sm90INS1_16FlashAttnFwdSm90INS1_25CollectiveMainloopFwdSm90ILi2EN4cute5tupleIJNS5_1CILi1EEES8_S8_EEENS6_IJNS7_ILi128EEENS7_ILi96EEENS7_ILi192EEEEEELi128ENS_10bfloat16_tEfNS_4arch4Sm90ELb0ELb1ELb1ELb0ELb1ELb0ELb0ELb1ELb1ELb1ELb0ELb0EEENS1_21CollectiveEpilogueFwdINS6_IJSA_SA_SB_EEES9_SE_SG_Li256ELb0ELb1ELb0ELb0EEENS1_30DynamicPersistentTileSchedulerILi256ELi128ELb0ELb1ELb1EEEEEEEEEvNT_6ParamsE:
	.zero		3584


//--------------------- .nv.constant0._ZN7cutlass13device_kernelIN5flash11enable_sm90INS1_16FlashAttnFwdSm90INS1_25CollectiveMainloopFwdSm90ILi2EN4cute5tupleIJNS5_1CILi1EEES8_S8_EEENS6_IJNS7_ILi128EEENS7_ILi96EEENS7_ILi192EEEEEELi128ENS_10bfloat16_tEfNS_4arch4Sm90ELb0ELb1ELb1ELb1ELb1ELb0ELb0ELb1ELb1ELb1ELb0ELb0EEENS1_21CollectiveEpilogueFwdINS6_IJSA_SA_SB_EEES9_SE_SG_Li256ELb1ELb1ELb0ELb0EEENS1_36VarlenDynamicPersistentTileSchedulerILi128ELi96ELi256ELi128ELb0ELb1ELb1ELb1ELb0ELb1EEEEEEEEEvNT_6ParamsE --------------------------
	.section	.nv.constant0._ZN7cutlass13device_kernelIN5flash11enable_sm90INS1_16FlashAttnFwdSm90INS1_25CollectiveMainloopFwdSm90ILi2EN4cute5tupleIJNS5_1CILi1EEES8_S8_EEENS6_IJNS7_ILi128EEENS7_ILi96EEENS7_ILi192EEEEEELi128ENS_10bfloat16_tEfNS_4arch4Sm90ELb0ELb1ELb1ELb1ELb1ELb0ELb0ELb1ELb1ELb1ELb0ELb0EEENS1_21CollectiveEpilogueFwdINS6_IJSA_SA_SB_EEES9_SE_SG_Li256ELb1ELb1ELb0ELb0EEENS1_36VarlenDynamicPersistentTileSchedulerILi128ELi96ELi256ELi128ELb0ELb1ELb1ELb1ELb0ELb1EEEEEEEEEvNT_6ParamsE,"a",@progbits
	.sectionflags	@""
	.align	4
.nv.constant0._ZN7cutlass13device_kernelIN5flash11enable_sm90INS1_16FlashAttnFwdSm90INS1_25CollectiveMainloopFwdSm90ILi2EN4cute5tupleIJNS5_1CILi1EEES8_S8_EEENS6_IJNS7_ILi128EEENS7_ILi96EEENS7_ILi192EEEEEELi128ENS_10bfloat16_tEfNS_4arch4Sm90ELb0ELb1ELb1ELb1ELb1ELb0ELb0ELb1ELb1ELb1ELb0ELb0EEENS1_21CollectiveEpilogueFwdINS6_IJSA_SA_SB_EEES9_SE_SG_Li256ELb1ELb1ELb0ELb0EEENS1_36VarlenDynamicPersistentTileSchedulerILi128ELi96ELi256ELi128ELb0ELb1ELb1ELb1ELb0ELb1EEEEEEEEEvNT_6ParamsE:
	.zero		3584


//--------------------- .nv.constant0._ZN7cutlass13device_kernelIN5flash11enable_sm90INS1_16FlashAttnFwdSm90INS1_25CollectiveMainloopFwdSm90ILi2EN4cute5tupleIJNS5_1CILi1EEES8_S8_EEENS6_IJNS7_ILi128EEENS7_ILi96EEENS7_ILi192EEEEEELi128ENS_10bfloat16_tEfNS_4arch4Sm90ELb0ELb1ELb1ELb1ELb1ELb1ELb0ELb1ELb1ELb1ELb0ELb0EEENS1_21CollectiveEpilogueFwdINS6_IJSA_SA_SB_EEES9_SE_SG_Li256ELb1ELb1ELb0ELb0EEENS1_36VarlenDynamicPersistentTileSchedulerILi128ELi96ELi256ELi128ELb0ELb1ELb1ELb1ELb0ELb1EEEEEEEEEvNT_6ParamsE --------------------------
	.section	.nv.constant0._ZN7cutlass13device_kernelIN5flash11enable_sm90INS1_16FlashAttnFwdSm90INS1_25CollectiveMainloopFwdSm90ILi2EN4cute5tupleIJNS5_1CILi1EEES8_S8_EEENS6_IJNS7_ILi128EEENS7_ILi96EEENS7_ILi192EEEEEELi128ENS_10bfloat16_tEfNS_4arch4Sm90ELb0ELb1ELb1ELb1ELb1ELb1ELb0ELb1ELb1ELb1ELb0ELb0EEENS1_21CollectiveEpilogueFwdINS6_IJSA_SA_SB_EEES9_SE_SG_Li256ELb1ELb1ELb0ELb0EEENS1_36VarlenDynamicPersistentTileSchedulerILi128ELi96ELi256ELi128ELb0ELb1ELb1ELb1ELb0ELb1EEEEEEEEEvNT_6ParamsE,"a",@progbits
	.sectionflags	@""
	.align	4
.nv.constant0._ZN7cutlass13device_kernelIN5flash11enable_sm90INS1_16FlashAttnFwdSm90INS1_25CollectiveMainloopFwdSm90ILi2EN4cute5tupleIJNS5_1CILi1EEES8_S8_EEENS6_IJNS7_ILi128EEENS7_ILi96EEENS7_ILi192EEEEEELi128ENS_10bfloat16_tEfNS_4arch4Sm90ELb0ELb1ELb1ELb1ELb1ELb1ELb0ELb1ELb1ELb1ELb0ELb0EEENS1_21CollectiveEpilogueFwdINS6_IJSA_SA_SB_EEES9_SE_SG_Li256ELb1ELb1ELb0ELb0EEENS1_36VarlenDynamicPersistentTileSchedulerILi128ELi96ELi256ELi128ELb0ELb1ELb1ELb1ELb0ELb1EEEEEEEEEvNT_6ParamsE:
	.zero		3584


//--------------------- .nv.constant0._ZN7cutlass13device_kernelIN5flash11enable_sm90INS1_16FlashAttnFwdSm90INS1_25CollectiveMainloopFwdSm90ILi2EN4cute5tupleIJNS5_1CILi1EEES8_S8_EEENS6_IJNS7_ILi128EEENS7_ILi96EEENS7_ILi192EEEEEELi128ENS_10bfloat16_tEfNS_4arch4Sm90ELb1ELb0ELb1ELb0ELb1ELb0ELb0ELb1ELb1ELb1ELb0ELb0EEENS1_21CollectiveEpilogueFwdINS6_IJSA_SA_SB_EEES9_SE_SG_Li256ELb0ELb1ELb0ELb0EEENS1_30DynamicPersistentTileSchedulerILi256ELi128ELb0ELb1ELb1EEEEEEEEEvNT_6ParamsE --------------------------
	.section	.nv.constant0._ZN7cutlass13device_kernelIN5flash11enable_sm90INS1_16FlashAttnFwdSm90INS1_25CollectiveMainloopFwdSm90ILi2EN4cute5tupleIJNS5_1CILi1EEES8_S8_EEENS6_IJNS7_ILi128EEENS7_ILi96EEENS7_ILi192EEEEEELi128ENS_10bfloat16_tEfNS_4arch4Sm90ELb1ELb0ELb1ELb0ELb1ELb0ELb0ELb1ELb1ELb1ELb0ELb0EEENS1_21CollectiveEpilogueFwdINS6_IJSA_SA_SB_EEES9_SE_SG_Li256ELb0ELb1ELb0ELb0EEENS1_30DynamicPersistentTileSchedulerILi256ELi128ELb0ELb1ELb1EEEEEEEEEvNT_6ParamsE,"a",@progbits
	.sectionflags	@""
	.align	4
.nv.constant0._ZN7cutlass13device_kernelIN5flash11enable_sm90INS1_16FlashAttnFwdSm90INS1_25CollectiveMainloopFwdSm90ILi2EN4cute5tupleIJNS5_1CILi1EEES8_S8_EEENS6_IJNS7_ILi128EEENS7_ILi96EEENS7_ILi192EEEEEELi128ENS_10bfloat16_tEfNS_4arch4Sm90ELb1ELb0ELb1ELb0ELb1ELb0ELb0ELb1ELb1ELb1ELb0ELb0EEENS1_21CollectiveEpilogueFwdINS6_IJSA_SA_SB_EEES9_SE_SG_Li256ELb0ELb1ELb0ELb0EEENS1_30DynamicPersistentTileSchedulerILi256ELi128ELb0ELb1ELb1EEEEEEEEEvNT_6ParamsE:
	.zero		3584


//--------------------- .nv.constant0._ZN7cutlass13device_kernelIN5flash11enable_sm90INS1_16FlashAttnFwdSm90INS1_25CollectiveMainloopFwdSm90ILi2EN4cute5tupleIJNS5_1CILi1EEES8_S8_EEENS6_IJNS7_ILi128EEENS7_ILi96EEENS7_ILi192EEEEEELi128ENS_10bfloat16_tEfNS_4arch4Sm90ELb1ELb0ELb1ELb1ELb1ELb0ELb0ELb1ELb1ELb1ELb0ELb0EEENS1_21CollectiveEpilogueFwdINS6_IJSA_SA_SB_EEES9_SE_SG_Li256ELb1ELb1ELb0ELb0EEENS1_36VarlenDynamicPersistentTileSchedulerILi128ELi96ELi256ELi128ELb0ELb1ELb1ELb1ELb1ELb1EEEEEEEEEvNT_6ParamsE --------------------------
	.section	.nv.constant0._ZN7cutlass13device_kernelIN5flash11enable_sm90INS1_16FlashAttnFwdSm90INS1_25CollectiveMainloopFwdSm90ILi2EN4cute5tupleIJNS5_1CILi1EEES8_S8_EEENS6_IJNS7_ILi128EEENS7_ILi96EEENS7_ILi192EEEEEELi128ENS_10bfloat16_tEfNS_4arch4Sm90ELb1ELb0ELb1ELb1ELb1ELb0ELb0ELb1ELb1ELb1ELb0ELb0EEENS1_21CollectiveEpilogueFwdINS6_IJSA_SA_SB_EEES9_SE_SG_Li256ELb1ELb1ELb0ELb0EEENS1_36VarlenDynamicPersistentTileSchedulerILi128ELi96ELi256ELi128ELb0ELb1ELb1ELb1ELb1ELb1EEEEEEEEEvNT_6ParamsE,"a",@progbits
	.sectionflags	@""
	.align	4
.nv.constant0._ZN7cutlass13device_kernelIN5flash11enable_sm90INS1_16FlashAttnFwdSm90INS1_25CollectiveMainloopFwdSm90ILi2EN4cute5tupleIJNS5_1CILi1EEES8_S8_EEENS6_IJNS7_ILi128EEENS7_ILi96EEENS7_ILi192EEEEEELi128ENS_10bfloat16_tEfNS_4arch4Sm90ELb1ELb0ELb1ELb1ELb1ELb0ELb0ELb1ELb1ELb1ELb0ELb0EEENS1_21CollectiveEpilogueFwdINS6_IJSA_SA_SB_EEES9_SE_SG_Li256ELb1ELb1ELb0ELb0EEENS1_36VarlenDynamicPersistentTileSchedulerILi128ELi96ELi256ELi128ELb0ELb1ELb1ELb1ELb1ELb1EEEEEEEEEvNT_6ParamsE:
	.zero		3584


//--------------------- .nv.constant0._ZN7cutlass13device_kernelIN5flash11enable_sm90INS1_16FlashAttnFwdSm90INS1_25CollectiveMainloopFwdSm90ILi2EN4cute5tupleIJNS5_1CILi1EEES8_S8_EEENS6_IJNS7_ILi128EEENS7_ILi96EEENS7_ILi192EEEEEELi128ENS_10bfloat16_tEfNS_4arch4Sm90ELb1ELb0ELb1ELb1ELb1ELb1ELb0ELb1ELb1ELb1ELb0ELb0EEENS1_21CollectiveEpilogueFwdINS6_IJSA_SA_SB_EEES9_SE_SG_Li256ELb1ELb1ELb0ELb0EEENS1_36VarlenDynamicPersistentTileSchedulerILi128ELi96ELi256ELi128ELb0ELb1ELb1ELb1ELb1ELb1EEEEEEEEEvNT_6ParamsE --------------------------
	.section	.nv.constant0._ZN7cutlass13device_kernelIN5flash11enable_sm90INS1_16FlashAttnFwdSm90INS1_25CollectiveMainloopFwdSm90ILi2EN4cute5tupleIJNS5_1CILi1EEES8_S8_EEENS6_IJNS7_ILi128EEENS7_ILi96EEENS7_ILi192EEEEEELi128ENS_10bfloat16_tEfNS_4arch4Sm90ELb1ELb0ELb1ELb1ELb1ELb1ELb0ELb1ELb1ELb1ELb0ELb0EEENS1_21CollectiveEpilogueFwdINS6_IJSA_SA_SB_EEES9_SE_SG_Li256ELb1ELb1ELb0ELb0EEENS1_36VarlenDynamicPersistentTileSchedulerILi128ELi96ELi256ELi128ELb0ELb1ELb1ELb1ELb1ELb1EEEEEEEEEvNT_6ParamsE,"a",@progbits
	.sectionflags	@""
	.align	4
.nv.constant0._ZN7cutlass13device_kernelIN5flash11enable_sm90INS1_16FlashAttnFwdSm90INS1_25CollectiveMainloopFwdSm90ILi2EN4cute5tupleIJNS5_1CILi1EEES8_S8_EEENS6_IJNS7_ILi128EEENS7_ILi96EEENS7_ILi192EEEEEELi128ENS_10bfloat16_tEfNS_4arch4Sm90ELb1ELb0ELb1ELb1ELb1ELb1ELb0ELb1ELb1ELb1ELb0ELb0EEENS1_21CollectiveEpilogueFwdINS6_IJSA_SA_SB_EEES9_SE_SG_Li256ELb1ELb1ELb0ELb0EEENS1_36VarlenDynamicPersistentTileSchedulerILi128ELi96ELi256ELi128ELb0ELb1ELb1ELb1ELb1ELb1EEEEEEEEEvNT_6ParamsE:
	.zero		3584


//--------------------- SYMBOLS --------------------------

	.type		.nv.reservedSmem.offset0,@object
	.size		.nv.reservedSmem.offset0,0x4
